	.target	sm_90a

	.elftype	@"ET_EXEC"


//--------------------- .note.nv.tkinfo           --------------------------
	.section	.note.nv.tkinfo,"",@"SHT_NOTE"
	.sectionflags	@"SHF_NOTE_NV_TKINFO"
	.tkinfo
        /*0018*/ 	.word	0x00000002
        /*0030*/ 	.string	""
        /*0030*/ 	.string	"ptxas"
        /*0030*/ 	.string	"Cuda compilation tools, release 13.0, V13.0.88"
        /*0030*/ 	.string	"Build cuda_13.0.r13.0/compiler.36424714_0"
        /*0030*/ 	.string	"-arch sm_90a -m 64 "



//--------------------- .note.nv.cuinfo           --------------------------
	.section	.note.nv.cuinfo,"",@"SHT_NOTE"
	.sectionflags	@"SHF_NOTE_NV_CUINFO"
        /*0018*/ 	.short	0x0002
        /*001a*/ 	.short	0x005a
        /*001c*/ 	.short	0x0082
	.zero		2


//--------------------- .nv.info                  --------------------------
	.section	.nv.info,"",@"SHT_CUDA_INFO"
	.align	4


	//----- nvinfo : EIATTR_REGCOUNT
	.align		4
        /*0000*/ 	.byte	0x04, 0x2f
        /*0002*/ 	.short	(.L_15 - .L_14)
	.align		4
.L_14:
        /*0004*/ 	.word	index@(_ZN7cutlass13device_kernelINS_4gemm6kernel13GemmUniversalIN4cute5tupleIJiiiiEEENS1_10collective13CollectiveMmaINS1_34MainloopSm90TmaGmmaWarpSpecializedILi9ENS5_IJNS4_1CILi2EEENSA_ILi1EEESC_EEENS1_35KernelTmaWarpSpecializedCooperativeEEENS5_IJNSA_ILi128EEENSA_ILi256EEENSA_ILi64EEEEEEaNS5_IJlSC_lEEEaSK_NS4_8TiledMMAINS4_8MMA_AtomIJNS4_4SM904GMMA27MMA_64x256x32_S32S8S8_SS_TNEEEENS4_6LayoutISD_NS5_IJSC_NSA_ILi0EEESS_EEEEENS5_IJNS4_10UnderscoreESV_SV_EEEEENS4_13SM90_TMA_LOADENS4_14ComposedLayoutINS4_7SwizzleILi2ELi4ELi3EEENS4_18smem_ptr_flag_bitsILi8EEENSR_INS5_IJNSA_ILi8EEESI_EEENS5_IJSI_SC_EEEEEEEvNS4_8identityENS4_23SM90_TMA_LOAD_MULTICASTES18_vS19_EENS_8epilogue10collective6detail29Sm90TmaWarpSpecializedAdapterINS1D_15DefaultEpilogueIaSK_SK_NS1C_6thread17LinearCombinationIaLi1EiiLNS1H_9ScaleType4KindE0ELNS_15FloatRoundStyleE2EaEENS1_15EpilogueDefaultEEEEEvvEEEEvNT_6ParamsE)
        /*0008*/ 	.word	0x000000a8


	//----- nvinfo : EIATTR_FRAME_SIZE
	.align		4
.L_15:
        /*000c*/ 	.byte	0x04, 0x11
        /*000e*/ 	.short	(.L_17 - .L_16)
	.align		4
.L_16:
        /*0010*/ 	.word	index@(_ZN7cutlass13device_kernelINS_4gemm6kernel13GemmUniversalIN4cute5tupleIJiiiiEEENS1_10collective13CollectiveMmaINS1_34MainloopSm90TmaGmmaWarpSpecializedILi9ENS5_IJNS4_1CILi2EEENSA_ILi1EEESC_EEENS1_35KernelTmaWarpSpecializedCooperativeEEENS5_IJNSA_ILi128EEENSA_ILi256EEENSA_ILi64EEEEEEaNS5_IJlSC_lEEEaSK_NS4_8TiledMMAINS4_8MMA_AtomIJNS4_4SM904GMMA27MMA_64x256x32_S32S8S8_SS_TNEEEENS4_6LayoutISD_NS5_IJSC_NSA_ILi0EEESS_EEEEENS5_IJNS4_10UnderscoreESV_SV_EEEEENS4_13SM90_TMA_LOADENS4_14ComposedLayoutINS4_7SwizzleILi2ELi4ELi3EEENS4_18smem_ptr_flag_bitsILi8EEENSR_INS5_IJNSA_ILi8EEESI_EEENS5_IJSI_SC_EEEEEEEvNS4_8identityENS4_23SM90_TMA_LOAD_MULTICASTES18_vS19_EENS_8epilogue10collective6detail29Sm90TmaWarpSpecializedAdapterINS1D_15DefaultEpilogueIaSK_SK_NS1C_6thread17LinearCombinationIaLi1EiiLNS1H_9ScaleType4KindE0ELNS_15FloatRoundStyleE2EaEENS1_15EpilogueDefaultEEEEEvvEEEEvNT_6ParamsE)
        /*0014*/ 	.word	0x00000000


	//----- nvinfo : EIATTR_MIN_STACK_SIZE
	.align		4
.L_17:
        /*0018*/ 	.byte	0x04, 0x12
        /*001a*/ 	.short	(.L_19 - .L_18)
	.align		4
.L_18:
        /*001c*/ 	.word	index@(_ZN7cutlass13device_kernelINS_4gemm6kernel13GemmUniversalIN4cute5tupleIJiiiiEEENS1_10collective13CollectiveMmaINS1_34MainloopSm90TmaGmmaWarpSpecializedILi9ENS5_IJNS4_1CILi2EEENSA_ILi1EEESC_EEENS1_35KernelTmaWarpSpecializedCooperativeEEENS5_IJNSA_ILi128EEENSA_ILi256EEENSA_ILi64EEEEEEaNS5_IJlSC_lEEEaSK_NS4_8TiledMMAINS4_8MMA_AtomIJNS4_4SM904GMMA27MMA_64x256x32_S32S8S8_SS_TNEEEENS4_6LayoutISD_NS5_IJSC_NSA_ILi0EEESS_EEEEENS5_IJNS4_10UnderscoreESV_SV_EEEEENS4_13SM90_TMA_LOADENS4_14ComposedLayoutINS4_7SwizzleILi2ELi4ELi3EEENS4_18smem_ptr_flag_bitsILi8EEENSR_INS5_IJNSA_ILi8EEESI_EEENS5_IJSI_SC_EEEEEEEvNS4_8identityENS4_23SM90_TMA_LOAD_MULTICASTES18_vS19_EENS_8epilogue10collective6detail29Sm90TmaWarpSpecializedAdapterINS1D_15DefaultEpilogueIaSK_SK_NS1C_6thread17LinearCombinationIaLi1EiiLNS1H_9ScaleType4KindE0ELNS_15FloatRoundStyleE2EaEENS1_15EpilogueDefaultEEEEEvvEEEEvNT_6ParamsE)
        /*0020*/ 	.word	0x00000000
.L_19:


//--------------------- .nv.compat                --------------------------
	.section	.nv.compat,"",@"SHT_CUDA_COMPAT_INFO"
	.align	4
        /*0000*/ 	.byte	0x02, 0x09, 0x01, 0x00, 0x02, 0x02, 0x04, 0x00, 0x02, 0x05, 0x05, 0x00, 0x03, 0x07, 0x01, 0x01
        /*0010*/ 	.byte	0x02, 0x03, 0x01, 0x00, 0x02, 0x06, 0x01, 0x00, 0x04, 0x0b, 0x08, 0x00, 0x00, 0x00, 0x00, 0x00
        /*0020*/ 	.byte	0x00, 0x00, 0x00, 0x00


//--------------------- .nv.info._ZN7cutlass13device_kernelINS_4gemm6kernel13GemmUniversalIN4cute5tupleIJiiiiEEENS1_10collective13CollectiveMmaINS1_34MainloopSm90TmaGmmaWarpSpecializedILi9ENS5_IJNS4_1CILi2EEENSA_ILi1EEESC_EEENS1_35KernelTmaWarpSpecializedCooperativeEEENS5_IJNSA_ILi128EEENSA_ILi256EEENSA_ILi64EEEEEEaNS5_IJlSC_lEEEaSK_NS4_8TiledMMAINS4_8MMA_AtomIJNS4_4SM904GMMA27MMA_64x256x32_S32S8S8_SS_TNEEEENS4_6LayoutISD_NS5_IJSC_NSA_ILi0EEESS_EEEEENS5_IJNS4_10UnderscoreESV_SV_EEEEENS4_13SM90_TMA_LOADENS4_14ComposedLayoutINS4_7SwizzleILi2ELi4ELi3EEENS4_18smem_ptr_flag_bitsILi8EEENSR_INS5_IJNSA_ILi8EEESI_EEENS5_IJSI_SC_EEEEEEEvNS4_8identityENS4_23SM90_TMA_LOAD_MULTICASTES18_vS19_EENS_8epilogue10collective6detail29Sm90TmaWarpSpecializedAdapterINS1D_15DefaultEpilogueIaSK_SK_NS1C_6thread17LinearCombinationIaLi1EiiLNS1H_9ScaleType4KindE0ELNS_15FloatRoundStyleE2EaEENS1_15EpilogueDefaultEEEEEvvEEEEvNT_6ParamsE --------------------------
	.section	.nv.info._ZN7cutlass13device_kernelINS_4gemm6kernel13GemmUniversalIN4cute5tupleIJiiiiEEENS1_10collective13CollectiveMmaINS1_34MainloopSm90TmaGmmaWarpSpecializedILi9ENS5_IJNS4_1CILi2EEENSA_ILi1EEESC_EEENS1_35KernelTmaWarpSpecializedCooperativeEEENS5_IJNSA_ILi128EEENSA_ILi256EEENSA_ILi64EEEEEEaNS5_IJlSC_lEEEaSK_NS4_8TiledMMAINS4_8MMA_AtomIJNS4_4SM904GMMA27MMA_64x256x32_S32S8S8_SS_TNEEEENS4_6LayoutISD_NS5_IJSC_NSA_ILi0EEESS_EEEEENS5_IJNS4_10UnderscoreESV_SV_EEEEENS4_13SM90_TMA_LOADENS4_14ComposedLayoutINS4_7SwizzleILi2ELi4ELi3EEENS4_18smem_ptr_flag_bitsILi8EEENSR_INS5_IJNSA_ILi8EEESI_EEENS5_IJSI_SC_EEEEEEEvNS4_8identityENS4_23SM90_TMA_LOAD_MULTICASTES18_vS19_EENS_8epilogue10collective6detail29Sm90TmaWarpSpecializedAdapterINS1D_15DefaultEpilogueIaSK_SK_NS1C_6thread17LinearCombinationIaLi1EiiLNS1H_9ScaleType4KindE0ELNS_15FloatRoundStyleE2EaEENS1_15EpilogueDefaultEEEEEvvEEEEvNT_6ParamsE,"",@"SHT_CUDA_INFO"
	.sectionflags	@""
	.align	4


	//----- nvinfo : EIATTR_CUDA_API_VERSION
	.align		4
        /*0000*/ 	.byte	0x04, 0x37
        /*0002*/ 	.short	(.L_21 - .L_20)
.L_20:
        /*0004*/ 	.word	0x00000082


	//----- nvinfo : EIATTR_KPARAM_INFO
	.align		4
.L_21:
        /*0008*/ 	.byte	0x04, 0x17
        /*000a*/ 	.short	(.L_23 - .L_22)
.L_22:
        /*000c*/ 	.word	0x00000000
        /*0010*/ 	.short	0x0000
        /*0012*/ 	.short	0x0070
        /*0014*/ 	.byte	0x00, 0xf0, 0x01, 0x10


	//----- nvinfo : EIATTR_SPARSE_MMA_MASK
	.align		4
.L_23:
        /*0018*/ 	.byte	0x03, 0x50
        /*001a*/ 	.short	0x0000


	//----- nvinfo : EIATTR_MAXREG_COUNT
	.align		4
        /*001c*/ 	.byte	0x03, 0x1b
        /*001e*/ 	.short	0x00a8


	//----- nvinfo : EIATTR_NUM_BARRIERS
	.align		4
        /*0020*/ 	.byte	0x02, 0x4c
        /*0022*/ 	.byte	0x01
	.zero		1


	//----- nvinfo : EIATTR_EXTERNS
	.align		4
        /*0024*/ 	.byte	0x04, 0x0f
        /*0026*/ 	.short	(.L_25 - .L_24)


	//   ....[0]....
	.align		4
.L_24:
        /*0028*/ 	.word	index@(__assertfail)


	//----- nvinfo : EIATTR_MERCURY_ISA_VERSION
	.align		4
.L_25:
        /*002c*/ 	.byte	0x03, 0x5f
        /*002e*/ 	.short	0x0101


	//----- nvinfo : EIATTR_INT_WARP_WIDE_INSTR_OFFSETS
	.align		4
        /*0030*/ 	.byte	0x04, 0x31
        /*0032*/ 	.short	(.L_27 - .L_26)


	//   ....[0]....
.L_26:
        /*0034*/ 	.word	0x00000550


	//   ....[1]....
        /*0038*/ 	.word	0x00000580


	//   ....[2]....
        /*003c*/ 	.word	0x00000740


	//----- nvinfo : EIATTR_COOP_GROUP_MASK_REGIDS
	.align		4
.L_27:
        /*0040*/ 	.byte	0x04, 0x29
        /*0042*/ 	.short	(.L_29 - .L_28)


	//   ....[0]....
.L_28:
        /*0044*/ 	.word	0xffffffff


	//   ....[1]....
        /*0048*/ 	.word	0xffffffff


	//   ....[2]....
        /*004c*/ 	.word	0xffffffff


	//   ....[3]....
        /*0050*/ 	.word	0xffffffff


	//   ....[4]....
        /*0054*/ 	.word	0xffffffff


	//   ....[5]....
        /*0058*/ 	.word	0xffffffff


	//----- nvinfo : EIATTR_COOP_GROUP_INSTR_OFFSETS
	.align		4
.L_29:
        /*005c*/ 	.byte	0x04, 0x28
        /*005e*/ 	.short	(.L_31 - .L_30)


	//   ....[0]....
.L_30:
        /*0060*/ 	.word	0x00000060


	//   ....[1]....
        /*0064*/ 	.word	0x00000070


	//   ....[2]....
        /*0068*/ 	.word	0x00000130


	//   ....[3]....
        /*006c*/ 	.word	0x000003a0


	//   ....[4]....
        /*0070*/ 	.word	0x000008c0


	//   ....[5]....
        /*0074*/ 	.word	0x00001300


	//----- nvinfo : EIATTR_REG_RECONFIG
	.align		4
.L_31:
        /*0078*/ 	.byte	0x01, 0x54
	.zero		2


	//----- nvinfo : EIATTR_SYSCALL_OFFSETS
	.align		4
        /*007c*/ 	.byte	0x04, 0x46
        /*007e*/ 	.short	(.L_33 - .L_32)


	//   ....[0]....
.L_32:
        /*0080*/ 	.word	0x000014c0


	//----- nvinfo : EIATTR_MBARRIER_INSTR_OFFSETS
	.align		4
.L_33:
        /*0084*/ 	.byte	0x04, 0x39
        /*0086*/ 	.short	(.L_35 - .L_34)


	//   ....[0]....
.L_34:
        /*0088*/ 	.word	0x00000250
        /*008c*/ 	.word	0x000000ff
        /*0090*/ 	.word	0x00000000
        /*0094*/ 	.short	0x0100
        /*0096*/ 	.byte	0x08
	.zero		1


	//   ....[1]....
        /*0098*/ 	.word	0x00000260
        /*009c*/ 	.word	0x000000ff
        /*00a0*/ 	.word	0x00000048
        /*00a4*/ 	.short	0x0100
        /*00a6*/ 	.byte	0x08
	.zero		1


	//   ....[2]....
        /*00a8*/ 	.word	0x00000270
        /*00ac*/ 	.word	0x000000ff
        /*00b0*/ 	.word	0x00000008
        /*00b4*/ 	.short	0x0100
        /*00b6*/ 	.byte	0x08
	.zero		1


	//   ....[3]....
        /*00b8*/ 	.word	0x00000280
        /*00bc*/ 	.word	0x000000ff
        /*00c0*/ 	.word	0x00000050
        /*00c4*/ 	.short	0x0100
        /*00c6*/ 	.byte	0x08
	.zero		1


	//   ....[4]....
        /*00c8*/ 	.word	0x00000290
        /*00cc*/ 	.word	0x000000ff
        /*00d0*/ 	.word	0x00000010
        /*00d4*/ 	.short	0x0100
        /*00d6*/ 	.byte	0x08
	.zero		1


	//   ....[5]....
        /*00d8*/ 	.word	0x000002a0
        /*00dc*/ 	.word	0x000000ff
        /*00e0*/ 	.word	0x00000058
        /*00e4*/ 	.short	0x0100
        /*00e6*/ 	.byte	0x08
	.zero		1


	//   ....[6]....
        /*00e8*/ 	.word	0x000002b0
        /*00ec*/ 	.word	0x000000ff
        /*00f0*/ 	.word	0x00000018
        /*00f4*/ 	.short	0x0100
        /*00f6*/ 	.byte	0x08
	.zero		1


	//   ....[7]....
        /*00f8*/ 	.word	0x000002c0
        /*00fc*/ 	.word	0x000000ff
        /*0100*/ 	.word	0x00000060
        /*0104*/ 	.short	0x0100
        /*0106*/ 	.byte	0x08
	.zero		1


	//   ....[8]....
        /*0108*/ 	.word	0x000002d0
        /*010c*/ 	.word	0x000000ff
        /*0110*/ 	.word	0x00000020
        /*0114*/ 	.short	0x0100
        /*0116*/ 	.byte	0x08
	.zero		1


	//   ....[9]....
        /*0118*/ 	.word	0x000002e0
        /*011c*/ 	.word	0x000000ff
        /*0120*/ 	.word	0x00000068
        /*0124*/ 	.short	0x0100
        /*0126*/ 	.byte	0x08
	.zero		1


	//   ....[10]....
        /*0128*/ 	.word	0x000002f0
        /*012c*/ 	.word	0x000000ff
        /*0130*/ 	.word	0x00000028
        /*0134*/ 	.short	0x0100
        /*0136*/ 	.byte	0x08
	.zero		1


	//   ....[11]....
        /*0138*/ 	.word	0x00000300
        /*013c*/ 	.word	0x000000ff
        /*0140*/ 	.word	0x00000070
        /*0144*/ 	.short	0x0100
        /*0146*/ 	.byte	0x08
	.zero		1


	//   ....[12]....
        /*0148*/ 	.word	0x00000310
        /*014c*/ 	.word	0x000000ff
        /*0150*/ 	.word	0x00000030
        /*0154*/ 	.short	0x0100
        /*0156*/ 	.byte	0x08
	.zero		1


	//   ....[13]....
        /*0158*/ 	.word	0x00000320
        /*015c*/ 	.word	0x000000ff
        /*0160*/ 	.word	0x00000078
        /*0164*/ 	.short	0x0100
        /*0166*/ 	.byte	0x08
	.zero		1


	//   ....[14]....
        /*0168*/ 	.word	0x00000330
        /*016c*/ 	.word	0x000000ff
        /*0170*/ 	.word	0x00000038
        /*0174*/ 	.short	0x0100
        /*0176*/ 	.byte	0x08
	.zero		1


	//   ....[15]....
        /*0178*/ 	.word	0x00000340
        /*017c*/ 	.word	0x000000ff
        /*0180*/ 	.word	0x00000080
        /*0184*/ 	.short	0x0100
        /*0186*/ 	.byte	0x08
	.zero		1


	//   ....[16]....
        /*0188*/ 	.word	0x00000350
        /*018c*/ 	.word	0x000000ff
        /*0190*/ 	.word	0x00000040
        /*0194*/ 	.short	0x0100
        /*0196*/ 	.byte	0x08
	.zero		1


	//   ....[17]....
        /*0198*/ 	.word	0x00000360
        /*019c*/ 	.word	0x000000ff
        /*01a0*/ 	.word	0x00000088
        /*01a4*/ 	.short	0x0100
        /*01a6*/ 	.byte	0x08
	.zero		1


	//   ....[18]....
        /*01a8*/ 	.word	0x000007c0
        /*01ac*/ 	.word	0x000000ff
        /*01b0*/ 	.word	0x000000a0
        /*01b4*/ 	.short	0x0100
        /*01b6*/ 	.byte	0x06
	.zero		1


	//   ....[19]....
        /*01b8*/ 	.word	0x00000850
        /*01bc*/ 	.word	0x000000ff
        /*01c0*/ 	.word	0x000000a8
        /*01c4*/ 	.short	0x0100
        /*01c6*/ 	.byte	0x06
	.zero		1


	//   ....[20]....
        /*01c8*/ 	.word	0x00001590
        /*01cc*/ 	.word	0x00000003
        /*01d0*/ 	.word	0x00000000
        /*01d4*/ 	.short	0x010a
        /*01d6*/ 	.byte	0x3f
	.zero		1


	//   ....[21]....
        /*01d8*/ 	.word	0x000015d0
        /*01dc*/ 	.word	0x00000003
        /*01e0*/ 	.word	0x00000000
        /*01e4*/ 	.short	0x010a
        /*01e6*/ 	.byte	0x3f
	.zero		1


	//   ....[22]....
        /*01e8*/ 	.word	0x000018a0
        /*01ec*/ 	.word	0x00000005
        /*01f0*/ 	.word	0x00000000
        /*01f4*/ 	.short	0x010a
        /*01f6*/ 	.byte	0x3f
	.zero		1


	//   ....[23]....
        /*01f8*/ 	.word	0x000018e0
        /*01fc*/ 	.word	0x00000005
        /*0200*/ 	.word	0x00000000
        /*0204*/ 	.short	0x010a
        /*0206*/ 	.byte	0x3f
	.zero		1


	//   ....[24]....
        /*0208*/ 	.word	0x00001a40
        /*020c*/ 	.word	0x00000005
        /*0210*/ 	.word	0x00000000
        /*0214*/ 	.short	0x0101
        /*0216*/ 	.byte	0x3f
	.zero		1


	//   ....[25]....
        /*0218*/ 	.word	0x00001c60
        /*021c*/ 	.word	0x00000003
        /*0220*/ 	.word	0x00000000
        /*0224*/ 	.short	0x0101
        /*0226*/ 	.byte	0x3f
	.zero		1


	//   ....[26]....
        /*0228*/ 	.word	0x00009170
        /*022c*/ 	.word	0x00000017
        /*0230*/ 	.word	0x00000048
        /*0234*/ 	.short	0x010a
        /*0236*/ 	.byte	0x3f
	.zero		1


	//   ....[27]....
        /*0238*/ 	.word	0x000094e0
        /*023c*/ 	.word	0x00000003
        /*0240*/ 	.word	0x000000a8
        /*0244*/ 	.short	0x0101
        /*0246*/ 	.byte	0x3f
	.zero		1


	//   ....[28]....
        /*0248*/ 	.word	0x00009c40
        /*024c*/ 	.word	0x00000007
        /*0250*/ 	.word	0x00000000
        /*0254*/ 	.short	0x010a
        /*0256*/ 	.byte	0x3f
	.zero		1


	//   ....[29]....
        /*0258*/ 	.word	0x00009cc0
        /*025c*/ 	.word	0x00000008
        /*0260*/ 	.word	0x00000000
        /*0264*/ 	.short	0x010a
        /*0266*/ 	.byte	0x3f
	.zero		1


	//   ....[30]....
        /*0268*/ 	.word	0x00009d50
        /*026c*/ 	.word	0x00000009
        /*0270*/ 	.word	0x00000000
        /*0274*/ 	.short	0x010a
        /*0276*/ 	.byte	0x3f
	.zero		1


	//   ....[31]....
        /*0278*/ 	.word	0x00009de0
        /*027c*/ 	.word	0x00000008
        /*0280*/ 	.word	0x00000000
        /*0284*/ 	.short	0x010a
        /*0286*/ 	.byte	0x3f
	.zero		1


	//   ....[32]....
        /*0288*/ 	.word	0x00009e70
        /*028c*/ 	.word	0x00000009
        /*0290*/ 	.word	0x00000000
        /*0294*/ 	.short	0x010a
        /*0296*/ 	.byte	0x3f
	.zero		1


	//   ....[33]....
        /*0298*/ 	.word	0x00009f00
        /*029c*/ 	.word	0x00000008
        /*02a0*/ 	.word	0x00000000
        /*02a4*/ 	.short	0x010a
        /*02a6*/ 	.byte	0x3f
	.zero		1


	//   ....[34]....
        /*02a8*/ 	.word	0x00009f90
        /*02ac*/ 	.word	0x00000009
        /*02b0*/ 	.word	0x00000000
        /*02b4*/ 	.short	0x010a
        /*02b6*/ 	.byte	0x3f
	.zero		1


	//   ....[35]....
        /*02b8*/ 	.word	0x0000a020
        /*02bc*/ 	.word	0x00000006
        /*02c0*/ 	.word	0x00000000
        /*02c4*/ 	.short	0x010a
        /*02c6*/ 	.byte	0x3f
	.zero		1


	//   ....[36]....
        /*02c8*/ 	.word	0x0000a0b0
        /*02cc*/ 	.word	0x00000003
        /*02d0*/ 	.word	0x00000000
        /*02d4*/ 	.short	0x010a
        /*02d6*/ 	.byte	0x3f
	.zero		1


	//   ....[37]....
        /*02d8*/ 	.word	0x0000a110
        /*02dc*/ 	.word	0x00000003
        /*02e0*/ 	.word	0x00000000
        /*02e4*/ 	.short	0x010a
        /*02e6*/ 	.byte	0x3f
	.zero		1


	//   ....[38]....
        /*02e8*/ 	.word	0x0000a160
        /*02ec*/ 	.word	0x00000005
        /*02f0*/ 	.word	0x00000000
        /*02f4*/ 	.short	0x010a
        /*02f6*/ 	.byte	0x3f
	.zero		1


	//   ....[39]....
        /*02f8*/ 	.word	0x0000a230
        /*02fc*/ 	.word	0x00000017
        /*0300*/ 	.word	0x00000048
        /*0304*/ 	.short	0x010a
        /*0306*/ 	.byte	0x3f
	.zero		1


	//   ....[40]....
        /*0308*/ 	.word	0x0000a300
        /*030c*/ 	.word	0x00000007
        /*0310*/ 	.word	0x00000000
        /*0314*/ 	.short	0x010a
        /*0316*/ 	.byte	0x3f
	.zero		1


	//   ....[41]....
        /*0318*/ 	.word	0x0000a350
        /*031c*/ 	.word	0x00000008
        /*0320*/ 	.word	0x00000000
        /*0324*/ 	.short	0x010a
        /*0326*/ 	.byte	0x3f
	.zero		1


	//   ....[42]....
        /*0328*/ 	.word	0x0000a3a0
        /*032c*/ 	.word	0x00000009
        /*0330*/ 	.word	0x00000000
        /*0334*/ 	.short	0x010a
        /*0336*/ 	.byte	0x3f
	.zero		1


	//   ....[43]....
        /*0338*/ 	.word	0x0000a3f0
        /*033c*/ 	.word	0x00000008
        /*0340*/ 	.word	0x00000000
        /*0344*/ 	.short	0x010a
        /*0346*/ 	.byte	0x3f
	.zero		1


	//   ....[44]....
        /*0348*/ 	.word	0x0000a440
        /*034c*/ 	.word	0x00000009
        /*0350*/ 	.word	0x00000000
        /*0354*/ 	.short	0x010a
        /*0356*/ 	.byte	0x3f
	.zero		1


	//   ....[45]....
        /*0358*/ 	.word	0x0000a490
        /*035c*/ 	.word	0x00000008
        /*0360*/ 	.word	0x00000000
        /*0364*/ 	.short	0x010a
        /*0366*/ 	.byte	0x3f
	.zero		1


	//   ....[46]....
        /*0368*/ 	.word	0x0000a4e0
        /*036c*/ 	.word	0x00000009
        /*0370*/ 	.word	0x00000000
        /*0374*/ 	.short	0x010a
        /*0376*/ 	.byte	0x3f
	.zero		1


	//   ....[47]....
        /*0378*/ 	.word	0x0000a530
        /*037c*/ 	.word	0x00000006
        /*0380*/ 	.word	0x00000000
        /*0384*/ 	.short	0x010a
        /*0386*/ 	.byte	0x3f
	.zero		1


	//----- nvinfo : EIATTR_NUM_MBARRIERS
	.align		4
.L_35:
        /*0388*/ 	.byte	0x03, 0x38
        /*038a*/ 	.short	0x0014


	//----- nvinfo : EIATTR_EXIT_INSTR_OFFSETS
	.align		4
        /*038c*/ 	.byte	0x04, 0x1c
        /*038e*/ 	.short	(.L_37 - .L_36)


	//   ....[0]....
.L_36:
        /*0390*/ 	.word	0x00000a20


	//   ....[1]....
        /*0394*/ 	.word	0x00001240


	//   ....[2]....
        /*0398*/ 	.word	0x00008870


	//   ....[3]....
        /*039c*/ 	.word	0x00008dd0


	//   ....[4]....
        /*03a0*/ 	.word	0x0000a100


	//----- nvinfo : EIATTR_MAX_THREADS
	.align		4
.L_37:
        /*03a4*/ 	.byte	0x04, 0x05
        /*03a6*/ 	.short	(.L_39 - .L_38)
.L_38:
        /*03a8*/ 	.word	0x00000180
        /*03ac*/ 	.word	0x00000001
        /*03b0*/ 	.word	0x00000001


	//----- nvinfo : EIATTR_CRS_STACK_SIZE
	.align		4
.L_39:
        /*03b4*/ 	.byte	0x04, 0x1e
        /*03b6*/ 	.short	(.L_41 - .L_40)
.L_40:
        /*03b8*/ 	.word	0x00000000


	//----- nvinfo : EIATTR_CBANK_PARAM_SIZE
	.align		4
.L_41:
        /*03bc*/ 	.byte	0x03, 0x19
        /*03be*/ 	.short	0x0470


	//----- nvinfo : EIATTR_PARAM_CBANK
	.align		4
        /*03c0*/ 	.byte	0x04, 0x0a
        /*03c2*/ 	.short	(.L_43 - .L_42)
	.align		4
.L_42:
        /*03c4*/ 	.word	index@(.nv.constant0._ZN7cutlass13device_kernelINS_4gemm6kernel13GemmUniversalIN4cute5tupleIJiiiiEEENS1_10collective13CollectiveMmaINS1_34MainloopSm90TmaGmmaWarpSpecializedILi9ENS5_IJNS4_1CILi2EEENSA_ILi1EEESC_EEENS1_35KernelTmaWarpSpecializedCooperativeEEENS5_IJNSA_ILi128EEENSA_ILi256EEENSA_ILi64EEEEEEaNS5_IJlSC_lEEEaSK_NS4_8TiledMMAINS4_8MMA_AtomIJNS4_4SM904GMMA27MMA_64x256x32_S32S8S8_SS_TNEEEENS4_6LayoutISD_NS5_IJSC_NSA_ILi0EEESS_EEEEENS5_IJNS4_10UnderscoreESV_SV_EEEEENS4_13SM90_TMA_LOADENS4_14ComposedLayoutINS4_7SwizzleILi2ELi4ELi3EEENS4_18smem_ptr_flag_bitsILi8EEENSR_INS5_IJNSA_ILi8EEESI_EEENS5_IJSI_SC_EEEEEEEvNS4_8identityENS4_23SM90_TMA_LOAD_MULTICASTES18_vS19_EENS_8epilogue10collective6detail29Sm90TmaWarpSpecializedAdapterINS1D_15DefaultEpilogueIaSK_SK_NS1C_6thread17LinearCombinationIaLi1EiiLNS1H_9ScaleType4KindE0ELNS_15FloatRoundStyleE2EaEENS1_15EpilogueDefaultEEEEEvvEEEEvNT_6ParamsE)
        /*03c8*/ 	.short	0x0210
        /*03ca*/ 	.short	0x0470


	//----- nvinfo : EIATTR_SW_WAR
	.align		4
.L_43:
        /*03cc*/ 	.byte	0x04, 0x36
        /*03ce*/ 	.short	(.L_45 - .L_44)
.L_44:
        /*03d0*/ 	.word	0x00000008
.L_45:


//--------------------- .nv.callgraph             --------------------------
	.section	.nv.callgraph,"",@"SHT_CUDA_CALLGRAPH"
	.align	4
	.sectionentsize	8
	.align		4
        /*0000*/ 	.word	0x00000000
	.align		4
        /*0004*/ 	.word	0xffffffff
	.align		4
        /*0008*/ 	.word	index@(_ZN7cutlass13device_kernelINS_4gemm6kernel13GemmUniversalIN4cute5tupleIJiiiiEEENS1_10collective13CollectiveMmaINS1_34MainloopSm90TmaGmmaWarpSpecializedILi9ENS5_IJNS4_1CILi2EEENSA_ILi1EEESC_EEENS1_35KernelTmaWarpSpecializedCooperativeEEENS5_IJNSA_ILi128EEENSA_ILi256EEENSA_ILi64EEEEEEaNS5_IJlSC_lEEEaSK_NS4_8TiledMMAINS4_8MMA_AtomIJNS4_4SM904GMMA27MMA_64x256x32_S32S8S8_SS_TNEEEENS4_6LayoutISD_NS5_IJSC_NSA_ILi0EEESS_EEEEENS5_IJNS4_10UnderscoreESV_SV_EEEEENS4_13SM90_TMA_LOADENS4_14ComposedLayoutINS4_7SwizzleILi2ELi4ELi3EEENS4_18smem_ptr_flag_bitsILi8EEENSR_INS5_IJNSA_ILi8EEESI_EEENS5_IJSI_SC_EEEEEEEvNS4_8identityENS4_23SM90_TMA_LOAD_MULTICASTES18_vS19_EENS_8epilogue10collective6detail29Sm90TmaWarpSpecializedAdapterINS1D_15DefaultEpilogueIaSK_SK_NS1C_6thread17LinearCombinationIaLi1EiiLNS1H_9ScaleType4KindE0ELNS_15FloatRoundStyleE2EaEENS1_15EpilogueDefaultEEEEEvvEEEEvNT_6ParamsE)
	.align		4
        /*000c*/ 	.word	index@(__assertfail)
	.align		4
        /*0010*/ 	.word	0x00000000
	.align		4
        /*0014*/ 	.word	0xfffffffe
	.align		4
        /*0018*/ 	.word	0x00000000
	.align		4
        /*001c*/ 	.word	0xfffffffd
	.align		4
        /*0020*/ 	.word	0x00000000
	.align		4
        /*0024*/ 	.word	0xfffffffc


//--------------------- .nv.constant4             --------------------------
	.section	.nv.constant4,"a",@progbits
	.align	8
	.align		8
.nv.constant4:
        /*0000*/ 	.dword	__assertfail
	.align		8
        /*0008*/ 	.dword	__unnamed_1
	.align		8
        /*0010*/ 	.dword	_ZN39_INTERNAL_1dcc5231_4_k_cu_d2212549_57024cuda3std3__45__cpo5beginE
	.align		8
        /*0018*/ 	.dword	_ZN39_INTERNAL_1dcc5231_4_k_cu_d2212549_57024cuda3std3__45__cpo3endE
	.align		8
        /*0020*/ 	.dword	_ZN39_INTERNAL_1dcc5231_4_k_cu_d2212549_57024cuda3std3__45__cpo6cbeginE
	.align		8
        /*0028*/ 	.dword	_ZN39_INTERNAL_1dcc5231_4_k_cu_d2212549_57024cuda3std3__45__cpo4cendE
	.align		8
        /*0030*/ 	.dword	_ZN39_INTERNAL_1dcc5231_4_k_cu_d2212549_57024cuda3std3__441_GLOBAL__N__1dcc5231_4_k_cu_d2212549_57026ignoreE
	.align		8
        /*0038*/ 	.dword	_ZN39_INTERNAL_1dcc5231_4_k_cu_d2212549_57024cuda3std3__419piecewise_constructE
	.align		8
        /*0040*/ 	.dword	_ZN39_INTERNAL_1dcc5231_4_k_cu_d2212549_57024cuda3std3__48in_placeE
	.align		8
        /*0048*/ 	.dword	_ZN39_INTERNAL_1dcc5231_4_k_cu_d2212549_57024cuda3std6ranges3__45__cpo4swapE
	.align		8
        /*0050*/ 	.dword	_ZN39_INTERNAL_1dcc5231_4_k_cu_d2212549_57024cuda3std6ranges3__45__cpo9iter_moveE
	.align		8
        /*0058*/ 	.dword	_ZN39_INTERNAL_1dcc5231_4_k_cu_d2212549_57024cute7productE
	.align		8
        /*0060*/ 	.dword	_ZN39_INTERNAL_1dcc5231_4_k_cu_d2212549_57024cute1_E
	.align		8
        /*0068*/ 	.dword	$str$22
	.align		8
        /*0070*/ 	.dword	$str$23


//--------------------- .text._ZN7cutlass13device_kernelINS_4gemm6kernel13GemmUniversalIN4cute5tupleIJiiiiEEENS1_10collective13CollectiveMmaINS1_34MainloopSm90TmaGmmaWarpSpecializedILi9ENS5_IJNS4_1CILi2EEENSA_ILi1EEESC_EEENS1_35KernelTmaWarpSpecializedCooperativeEEENS5_IJNSA_ILi128EEENSA_ILi256EEENSA_ILi64EEEEEEaNS5_IJlSC_lEEEaSK_NS4_8TiledMMAINS4_8MMA_AtomIJNS4_4SM904GMMA27MMA_64x256x32_S32S8S8_SS_TNEEEENS4_6LayoutISD_NS5_IJSC_NSA_ILi0EEESS_EEEEENS5_IJNS4_10UnderscoreESV_SV_EEEEENS4_13SM90_TMA_LOADENS4_14ComposedLayoutINS4_7SwizzleILi2ELi4ELi3EEENS4_18smem_ptr_flag_bitsILi8EEENSR_INS5_IJNSA_ILi8EEESI_EEENS5_IJSI_SC_EEEEEEEvNS4_8identityENS4_23SM90_TMA_LOAD_MULTICASTES18_vS19_EENS_8epilogue10collective6detail29Sm90TmaWarpSpecializedAdapterINS1D_15DefaultEpilogueIaSK_SK_NS1C_6thread17LinearCombinationIaLi1EiiLNS1H_9ScaleType4KindE0ELNS_15FloatRoundStyleE2EaEENS1_15EpilogueDefaultEEEEEvvEEEEvNT_6ParamsE --------------------------
	.section	.text._ZN7cutlass13device_kernelINS_4gemm6kernel13GemmUniversalIN4cute5tupleIJiiiiEEENS1_10collective13CollectiveMmaINS1_34MainloopSm90TmaGmmaWarpSpecializedILi9ENS5_IJNS4_1CILi2EEENSA_ILi1EEESC_EEENS1_35KernelTmaWarpSpecializedCooperativeEEENS5_IJNSA_ILi128EEENSA_ILi256EEENSA_ILi64EEEEEEaNS5_IJlSC_lEEEaSK_NS4_8TiledMMAINS4_8MMA_AtomIJNS4_4SM904GMMA27MMA_64x256x32_S32S8S8_SS_TNEEEENS4_6LayoutISD_NS5_IJSC_NSA_ILi0EEESS_EEEEENS5_IJNS4_10UnderscoreESV_SV_EEEEENS4_13SM90_TMA_LOADENS4_14ComposedLayoutINS4_7SwizzleILi2ELi4ELi3EEENS4_18smem_ptr_flag_bitsILi8EEENSR_INS5_IJNSA_ILi8EEESI_EEENS5_IJSI_SC_EEEEEEEvNS4_8identityENS4_23SM90_TMA_LOAD_MULTICASTES18_vS19_EENS_8epilogue10collective6detail29Sm90TmaWarpSpecializedAdapterINS1D_15DefaultEpilogueIaSK_SK_NS1C_6thread17LinearCombinationIaLi1EiiLNS1H_9ScaleType4KindE0ELNS_15FloatRoundStyleE2EaEENS1_15EpilogueDefaultEEEEEvvEEEEvNT_6ParamsE,"ax",@progbits
	.align	128
.text._ZN7cutlass13device_kernelINS_4gemm6kernel13GemmUniversalIN4cute5tupleIJiiiiEEENS1_10collective13CollectiveMmaINS1_34MainloopSm90TmaGmmaWarpSpecializedILi9ENS5_IJNS4_1CILi2EEENSA_ILi1EEESC_EEENS1_35KernelTmaWarpSpecializedCooperativeEEENS5_IJNSA_ILi128EEENSA_ILi256EEENSA_ILi64EEEEEEaNS5_IJlSC_lEEEaSK_NS4_8TiledMMAINS4_8MMA_AtomIJNS4_4SM904GMMA27MMA_64x256x32_S32S8S8_SS_TNEEEENS4_6LayoutISD_NS5_IJSC_NSA_ILi0EEESS_EEEEENS5_IJNS4_10UnderscoreESV_SV_EEEEENS4_13SM90_TMA_LOADENS4_14ComposedLayoutINS4_7SwizzleILi2ELi4ELi3EEENS4_18smem_ptr_flag_bitsILi8EEENSR_INS5_IJNSA_ILi8EEESI_EEENS5_IJSI_SC_EEEEEEEvNS4_8identityENS4_23SM90_TMA_LOAD_MULTICASTES18_vS19_EENS_8epilogue10collective6detail29Sm90TmaWarpSpecializedAdapterINS1D_15DefaultEpilogueIaSK_SK_NS1C_6thread17LinearCombinationIaLi1EiiLNS1H_9ScaleType4KindE0ELNS_15FloatRoundStyleE2EaEENS1_15EpilogueDefaultEEEEEvvEEEEvNT_6ParamsE:
        .type           _ZN7cutlass13device_kernelINS_4gemm6kernel13GemmUniversalIN4cute5tupleIJiiiiEEENS1_10collective13CollectiveMmaINS1_34MainloopSm90TmaGmmaWarpSpecializedILi9ENS5_IJNS4_1CILi2EEENSA_ILi1EEESC_EEENS1_35KernelTmaWarpSpecializedCooperativeEEENS5_IJNSA_ILi128EEENSA_ILi256EEENSA_ILi64EEEEEEaNS5_IJlSC_lEEEaSK_NS4_8TiledMMAINS4_8MMA_AtomIJNS4_4SM904GMMA27MMA_64x256x32_S32S8S8_SS_TNEEEENS4_6LayoutISD_NS5_IJSC_NSA_ILi0EEESS_EEEEENS5_IJNS4_10UnderscoreESV_SV_EEEEENS4_13SM90_TMA_LOADENS4_14ComposedLayoutINS4_7SwizzleILi2ELi4ELi3EEENS4_18smem_ptr_flag_bitsILi8EEENSR_INS5_IJNSA_ILi8EEESI_EEENS5_IJSI_SC_EEEEEEEvNS4_8identityENS4_23SM90_TMA_LOAD_MULTICASTES18_vS19_EENS_8epilogue10collective6detail29Sm90TmaWarpSpecializedAdapterINS1D_15DefaultEpilogueIaSK_SK_NS1C_6thread17LinearCombinationIaLi1EiiLNS1H_9ScaleType4KindE0ELNS_15FloatRoundStyleE2EaEENS1_15EpilogueDefaultEEEEEvvEEEEvNT_6ParamsE,@function
        .size           _ZN7cutlass13device_kernelINS_4gemm6kernel13GemmUniversalIN4cute5tupleIJiiiiEEENS1_10collective13CollectiveMmaINS1_34MainloopSm90TmaGmmaWarpSpecializedILi9ENS5_IJNS4_1CILi2EEENSA_ILi1EEESC_EEENS1_35KernelTmaWarpSpecializedCooperativeEEENS5_IJNSA_ILi128EEENSA_ILi256EEENSA_ILi64EEEEEEaNS5_IJlSC_lEEEaSK_NS4_8TiledMMAINS4_8MMA_AtomIJNS4_4SM904GMMA27MMA_64x256x32_S32S8S8_SS_TNEEEENS4_6LayoutISD_NS5_IJSC_NSA_ILi0EEESS_EEEEENS5_IJNS4_10UnderscoreESV_SV_EEEEENS4_13SM90_TMA_LOADENS4_14ComposedLayoutINS4_7SwizzleILi2ELi4ELi3EEENS4_18smem_ptr_flag_bitsILi8EEENSR_INS5_IJNSA_ILi8EEESI_EEENS5_IJSI_SC_EEEEEEEvNS4_8identityENS4_23SM90_TMA_LOAD_MULTICASTES18_vS19_EENS_8epilogue10collective6detail29Sm90TmaWarpSpecializedAdapterINS1D_15DefaultEpilogueIaSK_SK_NS1C_6thread17LinearCombinationIaLi1EiiLNS1H_9ScaleType4KindE0ELNS_15FloatRoundStyleE2EaEENS1_15EpilogueDefaultEEEEEvvEEEEvNT_6ParamsE,(.L_x_342 - _ZN7cutlass13device_kernelINS_4gemm6kernel13GemmUniversalIN4cute5tupleIJiiiiEEENS1_10collective13CollectiveMmaINS1_34MainloopSm90TmaGmmaWarpSpecializedILi9ENS5_IJNS4_1CILi2EEENSA_ILi1EEESC_EEENS1_35KernelTmaWarpSpecializedCooperativeEEENS5_IJNSA_ILi128EEENSA_ILi256EEENSA_ILi64EEEEEEaNS5_IJlSC_lEEEaSK_NS4_8TiledMMAINS4_8MMA_AtomIJNS4_4SM904GMMA27MMA_64x256x32_S32S8S8_SS_TNEEEENS4_6LayoutISD_NS5_IJSC_NSA_ILi0EEESS_EEEEENS5_IJNS4_10UnderscoreESV_SV_EEEEENS4_13SM90_TMA_LOADENS4_14ComposedLayoutINS4_7SwizzleILi2ELi4ELi3EEENS4_18smem_ptr_flag_bitsILi8EEENSR_INS5_IJNSA_ILi8EEESI_EEENS5_IJSI_SC_EEEEEEEvNS4_8identityENS4_23SM90_TMA_LOAD_MULTICASTES18_vS19_EENS_8epilogue10collective6detail29Sm90TmaWarpSpecializedAdapterINS1D_15DefaultEpilogueIaSK_SK_NS1C_6thread17LinearCombinationIaLi1EiiLNS1H_9ScaleType4KindE0ELNS_15FloatRoundStyleE2EaEENS1_15EpilogueDefaultEEEEEvvEEEEvNT_6ParamsE)
        .other          _ZN7cutlass13device_kernelINS_4gemm6kernel13GemmUniversalIN4cute5tupleIJiiiiEEENS1_10collective13CollectiveMmaINS1_34MainloopSm90TmaGmmaWarpSpecializedILi9ENS5_IJNS4_1CILi2EEENSA_ILi1EEESC_EEENS1_35KernelTmaWarpSpecializedCooperativeEEENS5_IJNSA_ILi128EEENSA_ILi256EEENSA_ILi64EEEEEEaNS5_IJlSC_lEEEaSK_NS4_8TiledMMAINS4_8MMA_AtomIJNS4_4SM904GMMA27MMA_64x256x32_S32S8S8_SS_TNEEEENS4_6LayoutISD_NS5_IJSC_NSA_ILi0EEESS_EEEEENS5_IJNS4_10UnderscoreESV_SV_EEEEENS4_13SM90_TMA_LOADENS4_14ComposedLayoutINS4_7SwizzleILi2ELi4ELi3EEENS4_18smem_ptr_flag_bitsILi8EEENSR_INS5_IJNSA_ILi8EEESI_EEENS5_IJSI_SC_EEEEEEEvNS4_8identityENS4_23SM90_TMA_LOAD_MULTICASTES18_vS19_EENS_8epilogue10collective6detail29Sm90TmaWarpSpecializedAdapterINS1D_15DefaultEpilogueIaSK_SK_NS1C_6thread17LinearCombinationIaLi1EiiLNS1H_9ScaleType4KindE0ELNS_15FloatRoundStyleE2EaEENS1_15EpilogueDefaultEEEEEvvEEEEvNT_6ParamsE,@"STO_CUDA_ENTRY STV_DEFAULT"
_ZN7cutlass13device_kernelINS_4gemm6kernel13GemmUniversalIN4cute5tupleIJiiiiEEENS1_10collective13CollectiveMmaINS1_34MainloopSm90TmaGmmaWarpSpecializedILi9ENS5_IJNS4_1CILi2EEENSA_ILi1EEESC_EEENS1_35KernelTmaWarpSpecializedCooperativeEEENS5_IJNSA_ILi128EEENSA_ILi256EEENSA_ILi64EEEEEEaNS5_IJlSC_lEEEaSK_NS4_8TiledMMAINS4_8MMA_AtomIJNS4_4SM904GMMA27MMA_64x256x32_S32S8S8_SS_TNEEEENS4_6LayoutISD_NS5_IJSC_NSA_ILi0EEESS_EEEEENS5_IJNS4_10UnderscoreESV_SV_EEEEENS4_13SM90_TMA_LOADENS4_14ComposedLayoutINS4_7SwizzleILi2ELi4ELi3EEENS4_18smem_ptr_flag_bitsILi8EEENSR_INS5_IJNSA_ILi8EEESI_EEENS5_IJSI_SC_EEEEEEEvNS4_8identityENS4_23SM90_TMA_LOAD_MULTICASTES18_vS19_EENS_8epilogue10collective6detail29Sm90TmaWarpSpecializedAdapterINS1D_15DefaultEpilogueIaSK_SK_NS1C_6thread17LinearCombinationIaLi1EiiLNS1H_9ScaleType4KindE0ELNS_15FloatRoundStyleE2EaEENS1_15EpilogueDefaultEEEEEvvEEEEvNT_6ParamsE:
[----:B------:R-:W0:Y:S01]  /*0000*/  LDC R1, c[0x0][0x28] ;  /* 0x00000a00ff017b82 */ /* 0x000e220000000800 */
[----:B------:R-:W1:Y:S01]  /*0010*/  S2R R18, SR_TID.X ;  /* 0x0000000000127919 */ /* 0x000e620000002100 */
[----:B------:R-:W-:Y:S01]  /*0020*/  ELECT P0, URZ, PT ;  /* 0x00000000003f782f */ /* 0x000fe20003800000 */
[----:B------:R-:W-:Y:S01]  /*0030*/  BSSY B0, `(.L_x_0) ;  /* 0x000000f000007945 */ /* 0x000fe20003800000 */
[--C-:B-1----:R-:W-:Y:S02]  /*0040*/  SHF.R.U32.HI R0, RZ, 0x5, R18.reuse ;  /* 0x00000005ff007819 */ /* 0x102fe40000011612 */
[----:B------:R-:W-:-:S03]  /*0050*/  SHF.R.U32.HI R3, RZ, 0x7, R18 ;  /* 0x00000007ff037819 */ /* 0x000fc60000011612 */
[----:B------:R-:W1:Y:S04]  /*0060*/  SHFL.IDX PT, R2, R0, RZ, 0x1f ;  /* 0x00001fff00027589 */ /* 0x000e6800000e0000 */
[----:B------:R2:W3:Y:S01]  /*0070*/  SHFL.IDX PT, R5, R3, RZ, 0x1f ;  /* 0x00001fff03057589 */ /* 0x0004e200000e0000 */
[----:B-1----:R-:W-:-:S13]  /*0080*/  ISETP.NE.OR P0, PT, R2, RZ, !P0 ;  /* 0x000000ff0200720c */ /* 0x002fda0004705670 */
[----:B0-23--:R-:W-:Y:S05]  /*0090*/  @P0 BRA `(.L_x_1) ;  /* 0x0000000000200947 */ /* 0x00dfea0003800000 */
[----:B------:R-:W-:Y:S02]  /*00a0*/  ULDC.64 UR4, c[0x0][0x198] ;  /* 0x0000660000047ab9 */ /* 0x000fe40000000a00 */
[----:B------:R-:W-:Y:S02]  /*00b0*/  UIADD3 UR6, UP0, UR4, 0xf0, URZ ;  /* 0x000000f004067890 */ /* 0x000fe4000ff1e03f */
[----:B------:R-:W-:Y:S02]  /*00c0*/  UIADD3 UR4, UP1, UR4, 0x1f0, URZ ;  /* 0x000001f004047890 */ /* 0x000fe4000ff3e03f */
[----:B------:R-:W-:Y:S02]  /*00d0*/  UIADD3.X UR7, URZ, UR5, URZ, UP0, !UPT ;  /* 0x000000053f077290 */ /* 0x000fe400087fe43f */
[----:B------:R-:W-:-:S07]  /*00e0*/  UIADD3.X UR5, URZ, UR5, URZ, UP1, !UPT ;  /* 0x000000053f057290 */ /* 0x000fce0008ffe43f */
[----:B------:R0:W-:Y:S02]  /*00f0*/  UTMACCTL.PF [UR6] ;  /* 0x00000000060079b9 */ /* 0x0001e40008040000 */
[----:B------:R0:W-:Y:S02]  /*0100*/  UTMACCTL.PF [UR4] ;  /* 0x00000000040079b9 */ /* 0x0001e40008040000 */
[----:B0-----:R-:W-:Y:S01]  /*0110*/  NOP ;  /* 0x0000000000007918 */ /* 0x001fe20000000000 */
.L_x_1:
[----:B------:R-:W-:Y:S05]  /*0120*/  BSYNC B0 ;  /* 0x0000000000007941 */ /* 0x000fea0003800000 */
.L_x_0:
[----:B------:R-:W0:Y:S02]  /*0130*/  SHFL.IDX PT, R3, R0, RZ, 0x1f ;  /* 0x00001fff00037589 */ /* 0x000e2400000e0000 */
[----:B0-----:R-:W-:-:S13]  /*0140*/  ISETP.NE.AND P0, PT, R3, RZ, PT ;  /* 0x000000ff0300720c */ /* 0x001fda0003f05270 */
[----:B------:R-:W-:Y:S05]  /*0150*/  @P0 BRA `(.L_x_2) ;  /* 0x00000000008c0947 */ /* 0x000fea0003800000 */
[----:B------:R-:W-:Y:S01]  /*0160*/  ELECT P0, URZ, PT ;  /* 0x00000000003f782f */ /* 0x000fe20003800000 */
[----:B------:R-:W-:-:S12]  /*0170*/  BSSY B0, `(.L_x_2) ;  /* 0x0000021000007945 */ /* 0x000fd80003800000 */
[----:B------:R-:W-:Y:S05]  /*0180*/  @!P0 BRA `(.L_x_3) ;  /* 0x00000000007c8947 */ /* 0x000fea0003800000 */
[----:B------:R-:W0:Y:S01]  /*0190*/  S2UR UR8, SR_CgaCtaId ;  /* 0x00000000000879c3 */ /* 0x000e220000008800 */
[----:B------:R-:W-:Y:S01]  /*01a0*/  UMOV UR4, 0x400 ;  /* 0x0000040000047882 */ /* 0x000fe20000000000 */
[----:B------:R-:W-:Y:S01]  /*01b0*/  UMOV UR5, 0x1 ;  /* 0x0000000100057882 */ /* 0x000fe20000000000 */
[----:B------:R-:W-:Y:S02]  /*01c0*/  UMOV UR6, 0x4 ;  /* 0x0000000400067882 */ /* 0x000fe40000000000 */
[----:B------:R-:W-:-:S04]  /*01d0*/  UIADD3 UR6, -UR6, 0x100000, URZ ;  /* 0x0010000006067890 */ /* 0x000fc8000fffe13f */
[----:B------:R-:W-:Y:S02]  /*01e0*/  USHF.L.U32 UR7, UR6, 0xb, URZ ;  /* 0x0000000b06077899 */ /* 0x000fe4000800063f */
[----:B------:R-:W-:Y:S02]  /*01f0*/  USHF.L.U32 UR6, UR6, 0x1, URZ ;  /* 0x0000000106067899 */ /* 0x000fe4000800063f */
[----:B0-----:R-:W-:Y:S02]  /*0200*/  ULEA UR8, UR8, UR4, 0x18 ;  /* 0x0000000408087291 */ /* 0x001fe4000f8ec03f */
[----:B------:R-:W-:-:S04]  /*0210*/  UIADD3 UR4, -UR5, 0x100000, URZ ;  /* 0x0010000005047890 */ /* 0x000fc8000fffe13f */
[----:B------:R-:W-:Y:S02]  /*0220*/  USHF.L.U32 UR5, UR4, 0xb, URZ ;  /* 0x0000000b04057899 */ /* 0x000fe4000800063f */
[----:B------:R-:W-:Y:S01]  /*0230*/  USHF.L.U32 UR4, UR4, 0x1, URZ ;  /* 0x0000000104047899 */ /* 0x000fe2000800063f */
[----:B------:R-:W0:Y:S11]  /*0240*/  FENCE.VIEW.ASYNC.S ;  /* 0x00000000000073c6 */ /* 0x000e360000000000 */
[----:B0-----:R0:W1:Y:S01]  /*0250*/  SYNCS.EXCH.64 URZ, [UR8], UR4 ;  /* 0x00000004083f75b2 */ /* 0x0010620008000100 */
[----:B------:R0:W2:Y:S01]  /*0260*/  SYNCS.EXCH.64 URZ, [UR8+0x48], UR6 ;  /* 0x00004806083f75b2 */ /* 0x0000a20008000100 */
[----:B------:R0:W3:Y:S01]  /*0270*/  SYNCS.EXCH.64 URZ, [UR8+0x8], UR4 ;  /* 0x00000804083f75b2 */ /* 0x0000e20008000100 */
[----:B------:R0:W4:Y:S01]  /*0280*/  SYNCS.EXCH.64 URZ, [UR8+0x50], UR6 ;  /* 0x00005006083f75b2 */ /* 0x0001220008000100 */
[----:B------:R0:W0:Y:S01]  /*0290*/  SYNCS.EXCH.64 URZ, [UR8+0x10], UR4 ;  /* 0x00001004083f75b2 */ /* 0x0000220008000100 */
        /* <DEDUP_REMOVED lines=13> */
[----:B------:R-:W-:Y:S01]  /*0370*/  NOP ;  /* 0x0000000000007918 */ /* 0x000fe20000000000 */
.L_x_3:
[----:B0-----:R-:W-:Y:S05]  /*0380*/  BSYNC B0 ;  /* 0x0000000000007941 */ /* 0x001fea0003800000 */
.L_x_2:
[----:B------:R-:W-:Y:S01]  /*0390*/  SHF.R.S32.HI R7, RZ, 0x1f, R18 ;  /* 0x0000001fff077819 */ /* 0x000fe20000011412 */
[----:B------:R-:W0:Y:S01]  /*03a0*/  SHFL.IDX PT, R0, R0, RZ, 0x1f ;  /* 0x00001fff00007589 */ /* 0x000e2200000e0000 */
[----:B------:R-:W5:Y:S01]  /*03b0*/  S2UR UR8, SR_CTAID.X ;  /* 0x00000000000879c3 */ /* 0x000f620000002500 */
[----:B------:R-:W-:Y:S02]  /*03c0*/  ELECT P0, URZ, PT ;  /* 0x00000000003f782f */ /* 0x000fe40003800000 */
[----:B------:R-:W-:Y:S01]  /*03d0*/  LEA.HI R7, R7, R18, RZ, 0x7 ;  /* 0x0000001207077211 */ /* 0x000fe200078f38ff */
[----:B------:R-:W1:Y:S01]  /*03e0*/  S2R R4, SR_CTAID.Y ;  /* 0x0000000000047919 */ /* 0x000e620000002600 */
[----:B------:R-:W-:Y:S01]  /*03f0*/  SHF.R.S32.HI R8, RZ, 0x1f, R3 ;  /* 0x0000001fff087819 */ /* 0x000fe20000011403 */
[----:B------:R-:W-:Y:S01]  /*0400*/  ULDC UR4, c[0x0][0x150] ;  /* 0x0000540000047ab9 */ /* 0x000fe20000000800 */
[----:B------:R-:W-:Y:S01]  /*0410*/  LOP3.LUT R7, R7, 0xffffff80, RZ, 0xc0, !PT ;  /* 0xffffff8007077812 */ /* 0x000fe200078ec0ff */
[----:B------:R-:W-:Y:S01]  /*0420*/  NOP ;  /* 0x0000000000007918 */ /* 0x000fe20000000000 */
[----:B------:R-:W-:Y:S01]  /*0430*/  LEA.HI R8, R8, R3, RZ, 0x2 ;  /* 0x0000000308087211 */ /* 0x000fe200078f10ff */
[----:B------:R-:W2:Y:S01]  /*0440*/  LDC R10, c[0x0][0x144] ;  /* 0x00005100ff0a7b82 */ /* 0x000ea20000000800 */
[----:B------:R-:W-:Y:S01]  /*0450*/  NOP ;  /* 0x0000000000007918 */ /* 0x000fe20000000000 */
[----:B------:R-:W-:Y:S01]  /*0460*/  IMAD.IADD R6, R18, 0x1, -R7 ;  /* 0x0000000112067824 */ /* 0x000fe200078e0a07 */
[----:B------:R-:W-:Y:S01]  /*0470*/  LOP3.LUT R8, R8, 0x3ffffffc, RZ, 0xc0, !PT ;  /* 0x3ffffffc08087812 */ /* 0x000fe200078ec0ff */
[----:B------:R-:W-:Y:S01]  /*0480*/  IMAD.MOV.U32 R23, RZ, RZ, 0x1 ;  /* 0x00000001ff177424 */ /* 0x000fe200078e00ff */
[----:B------:R-:W-:-:S02]  /*0490*/  ISETP.NE.AND P3, PT, R5, RZ, PT ;  /* 0x000000ff0500720c */ /* 0x000fc40003f65270 */
[----:B------:R-:W-:Y:S01]  /*04a0*/  SHF.R.S32.HI R7, RZ, 0x1f, R6 ;  /* 0x0000001fff077819 */ /* 0x000fe20000011406 */
[----:B------:R-:W-:Y:S01]  /*04b0*/  IMAD.IADD R8, R3, 0x1, -R8 ;  /* 0x0000000103087824 */ /* 0x000fe200078e0a08 */
[----:B------:R-:W3:Y:S02]  /*04c0*/  LDC R13, c[0x0][0x140] ;  /* 0x00005000ff0d7b82 */ /* 0x000ee40000000800 */
[----:B------:R-:W-:Y:S02]  /*04d0*/  LEA.HI R7, R7, R6, RZ, 0x3 ;  /* 0x0000000607077211 */ /* 0x000fe400078f18ff */
[----:B0-----:R-:W-:Y:S02]  /*04e0*/  ISETP.NE.OR P0, PT, R0, RZ, !P0 ;  /* 0x000000ff0000720c */ /* 0x001fe40004705670 */
[--C-:B------:R-:W-:Y:S02]  /*04f0*/  SHF.R.S32.HI R0, RZ, 0x3, R7.reuse ;  /* 0x00000003ff007819 */ /* 0x100fe40000011407 */
[----:B------:R-:W-:-:S02]  /*0500*/  SHF.R.S32.HI R7, RZ, 0x1f, R7 ;  /* 0x0000001fff077819 */ /* 0x000fc40000011407 */
[----:B-----5:R-:W-:Y:S02]  /*0510*/  I2FP.F32.U32 R9, UR8 ;  /* 0x0000000800097c45 */ /* 0x020fe40008201000 */
[----:B------:R-:W-:-:S03]  /*0520*/  LEA.HI R7, R7, R0, RZ, 0x2 ;  /* 0x0000000007077211 */ /* 0x000fc600078f10ff */
[----:B------:R-:W-:Y:S01]  /*0530*/  FMUL R9, R9, UR4 ;  /* 0x0000000409097c20 */ /* 0x000fe20008400000 */
[----:B------:R-:W-:Y:S01]  /*0540*/  LOP3.LUT R7, R7, 0xfffffffc, RZ, 0xc0, !PT ;  /* 0xfffffffc07077812 */ /* 0x000fe200078ec0ff */
[----:B------:R-:W-:Y:S01]  /*0550*/  VOTEU.ALL UP0, P0 ;  /* 0x00000000003f7886 */ /* 0x000fe20000000000 */
[----:B-1----:R-:W-:Y:S01]  /*0560*/  I2FP.F32.U32 R3, R4 ;  /* 0x0000000400037245 */ /* 0x002fe20000201000 */
[----:B------:R-:W-:Y:S01]  /*0570*/  ULDC UR4, c[0x0][0x154] ;  /* 0x0000550000047ab9 */ /* 0x000fe20000000800 */
[----:B------:R-:W-:Y:S01]  /*0580*/  VOTEU.ALL UP1, P0 ;  /* 0x00000000003f7886 */ /* 0x000fe20000020000 */
[----:B------:R-:W0:Y:S01]  /*0590*/  F2I.U32.TRUNC.NTZ R9, R9 ;  /* 0x0000000900097305 */ /* 0x000e22000020f000 */
[----:B------:R-:W-:Y:S01]  /*05a0*/  IMAD.IADD R7, R0, 0x1, -R7 ;  /* 0x0000000100077824 */ /* 0x000fe200078e0a07 */
[----:B------:R-:W1:Y:S01]  /*05b0*/  @!UP0 S2UR UR7, SR_CgaCtaId ;  /* 0x00000000000789c3 */ /* 0x000e620000008800 */
[----:B------:R-:W-:Y:S01]  /*05c0*/  FMUL R12, R3, UR4 ;  /* 0x00000004030c7c20 */ /* 0x000fe20008400000 */
[----:B------:R-:W-:Y:S01]  /*05d0*/  UMOV UR4, 0x20 ;  /* 0x0000002000047882 */ /* 0x000fe20000000000 */
[----:B------:R-:W-:Y:S01]  /*05e0*/  IMAD R8, R8, 0x4, R7 ;  /* 0x0000000408087824 */ /* 0x000fe200078e0207 */
[----:B------:R-:W-:Y:S01]  /*05f0*/  @!UP0 UMOV UR6, 0x400 ;  /* 0x0000040000068882 */ /* 0x000fe20000000000 */
[----:B------:R-:W-:-:S04]  /*0600*/  @!UP0 UIADD3 UR4, -UR4, 0x100000, URZ ;  /* 0x0010000004048890 */ /* 0x000fc8000fffe13f */
[----:B------:R-:W-:Y:S02]  /*0610*/  @!UP0 USHF.L.U32 UR5, UR4, 0xb, URZ ;  /* 0x0000000b04058899 */ /* 0x000fe4000800063f */
[----:B------:R-:W-:Y:S01]  /*0620*/  @!UP0 USHF.L.U32 UR4, UR4, 0x1, URZ ;  /* 0x0000000104048899 */ /* 0x000fe2000800063f */
[----:B---3--:R-:W-:Y:S01]  /*0630*/  ISETP.EQ.U32.AND P2, PT, R13, 0x1, PT ;  /* 0x000000010d00780c */ /* 0x008fe20003f42070 */
[----:B------:R-:W3:Y:S01]  /*0640*/  F2I.U32.TRUNC.NTZ R12, R12 ;  /* 0x0000000c000c7305 */ /* 0x000ee2000020f000 */
[----:B------:R-:W-:Y:S01]  /*0650*/  LEA.HI R0, R8, R8, RZ, 0x1 ;  /* 0x0000000808007211 */ /* 0x000fe200078f08ff */
[----:B------:R-:W5:Y:S03]  /*0660*/  LDC R7, c[0x0][0x148] ;  /* 0x00005200ff077b82 */ /* 0x000f660000000800 */
[----:B------:R-:W-:Y:S01]  /*0670*/  LOP3.LUT R11, R0, 0xfffffffe, RZ, 0xc0, !PT ;  /* 0xfffffffe000b7812 */ /* 0x000fe200078ec0ff */
[----:B0-----:R-:W-:Y:S01]  /*0680*/  IMAD.MOV R15, RZ, RZ, -R9 ;  /* 0x000000ffff0f7224 */ /* 0x001fe200078e0a09 */
[----:B------:R-:W-:-:S03]  /*0690*/  SHF.R.S32.HI R9, RZ, 0x1f, R2 ;  /* 0x0000001fff097819 */ /* 0x000fc60000011402 */
[----:B--2---:R-:W-:Y:S01]  /*06a0*/  IMAD R3, R10, R15, UR8 ;  /* 0x000000080a037e24 */ /* 0x004fe2000f8e020f */
[----:B------:R-:W-:Y:S01]  /*06b0*/  LEA.HI R9, R9, R2, RZ, 0x2 ;  /* 0x0000000209097211 */ /* 0x000fe200078f10ff */
[C---:B------:R-:W-:Y:S02]  /*06c0*/  IMAD.IADD R0, R8.reuse, 0x1, -R11 ;  /* 0x0000000108007824 */ /* 0x040fe400078e0a0b */
[----:B------:R-:W-:Y:S01]  /*06d0*/  IMAD.SHL.U32 R11, R8, 0x4, RZ ;  /* 0x00000004080b7824 */ /* 0x000fe200078e00ff */
[----:B------:R-:W-:Y:S01]  /*06e0*/  LOP3.LUT R9, R9, 0xfffffffc, RZ, 0xc0, !PT ;  /* 0xfffffffc09097812 */ /* 0x000fe200078ec0ff */
[----:B---3--:R-:W-:Y:S01]  /*06f0*/  IMAD.MOV R24, RZ, RZ, -R12 ;  /* 0x000000ffff187224 */ /* 0x008fe200078e0a0c */
[----:B------:R-:W-:Y:S01]  /*0700*/  ISETP.NE.AND P4, PT, R0, R3, PT ;  /* 0x000000030000720c */ /* 0x000fe20003f85270 */
[----:B-1----:R-:W-:Y:S01]  /*0710*/  @!UP0 ULEA UR6, UR7, UR6, 0x18 ;  /* 0x0000000607068291 */ /* 0x002fe2000f8ec03f */
[----:B------:R-:W-:Y:S01]  /*0720*/  LOP3.LUT R152, R8, 0xc, R11, 0x78, !PT ;  /* 0x0000000c08987812 */ /* 0x000fe200078e780b */
[----:B------:R-:W-:Y:S01]  /*0730*/  IMAD.IADD R0, R2, 0x1, -R9 ;  /* 0x0000000102007824 */ /* 0x000fe200078e0a09 */
[----:B------:R-:W-:Y:S01]  /*0740*/  VOTEU.ALL UP0, P0 ;  /* 0x00000000003f7886 */ /* 0x000fe20000000000 */
[----:B------:R-:W-:Y:S01]  /*0750*/  LOP3.LUT P0, RZ, R6, 0x7, RZ, 0xc0, !PT ;  /* 0x0000000706ff7812 */ /* 0x000fe2000780c0ff */
[----:B------:R-:W-:-:S02]  /*0760*/  VIADD R6, R5, 0xffffffff ;  /* 0xffffffff05067836 */ /* 0x000fc40000000000 */
[----:B------:R-:W-:Y:S01]  /*0770*/  ISETP.NE.AND P1, PT, R0, 0x3, PT ;  /* 0x000000030000780c */ /* 0x000fe20003f25270 */
[----:B-----5:R-:W-:Y:S01]  /*0780*/  IMAD R9, R7, R24, R4 ;  /* 0x0000001807097224 */ /* 0x020fe200078e0204 */
[----:B------:R-:W-:Y:S02]  /*0790*/  ISETP.LT.U32.AND P0, PT, R152, 0x2, !P0 ;  /* 0x000000029800780c */ /* 0x000fe40004701070 */
[----:B------:R-:W-:Y:S01]  /*07a0*/  ISETP.EQ.OR P1, PT, R0, RZ, !P1 ;  /* 0x000000ff0000720c */ /* 0x000fe20004f22670 */
[----:B------:R-:W0:Y:S02]  /*07b0*/  FENCE.VIEW.ASYNC.S ;  /* 0x00000000000073c6 */ /* 0x000e240000000000 */
[----:B0-----:R0:W1:Y:S01]  /*07c0*/  @!UP0 SYNCS.EXCH.64 URZ, [UR6+0xa0], UR4 ;  /* 0x0000a004063f85b2 */ /* 0x0010620008000100 */
[----:B------:R-:W-:Y:S02]  /*07d0*/  @P4 LEA.HI R2, R152, R152, RZ, 0x1 ;  /* 0x0000009898024211 */ /* 0x000fe400078f08ff */
[----:B------:R-:W-:-:S02]  /*07e0*/  ISETP.EQ.AND P1, PT, R5, RZ, P1 ;  /* 0x000000ff0500720c */ /* 0x000fc40000f22270 */
[----:B------:R-:W-:Y:S02]  /*07f0*/  @P4 SHF.R.S32.HI R2, RZ, 0x1, R2 ;  /* 0x00000001ff024819 */ /* 0x000fe40000011402 */
[----:B------:R-:W-:Y:S02]  /*0800*/  ISETP.GE.U32.AND P6, PT, R6, 0x2, PT ;  /* 0x000000020600780c */ /* 0x000fe40003fc6070 */
[----:B------:R-:W-:Y:S02]  /*0810*/  @P4 ISETP.NE.AND P5, PT, R2, R9, PT ;  /* 0x000000090200420c */ /* 0x000fe40003fa5270 */
[----:B------:R-:W-:Y:S02]  /*0820*/  SEL R2, RZ, 0x1, !P0 ;  /* 0x00000001ff027807 */ /* 0x000fe40004000000 */
[----:B------:R-:W-:Y:S02]  /*0830*/  @P4 SEL R23, RZ, 0x1, P5 ;  /* 0x00000001ff174807 */ /* 0x000fe40002800000 */
[----:B------:R-:W-:Y:S01]  /*0840*/  SEL R19, RZ, 0x1, !P1 ;  /* 0x00000001ff137807 */ /* 0x000fe20004800000 */
[----:B------:R0:W2:Y:S01]  /*0850*/  @!UP1 SYNCS.EXCH.64 URZ, [UR6+0xa8], UR4 ;  /* 0x0000a804063f95b2 */ /* 0x0000a20008000100 */
[----:B------:R-:W-:Y:S01]  /*0860*/  LOP3.LUT R23, R23, R2, RZ, 0xc0, !PT ;  /* 0x0000000217177212 */ /* 0x000fe200078ec0ff */
[----:B------:R-:W-:Y:S01]  /*0870*/  NOP ;  /* 0x0000000000007918 */ /* 0x000fe20000000000 */
[----:B------:R-:W-:Y:S01]  /*0880*/  SEL R19, R19, 0x2, P6 ;  /* 0x0000000213137807 */ /* 0x000fe20003000000 */
[----:B------:R-:W-:Y:S06]  /*0890*/  @!P2 BRA `(.L_x_4) ;  /* 0x000000000008a947 */ /* 0x000fec0003800000 */
[----:B-12-4-:R-:W-:Y:S01]  /*08a0*/  UCGABAR_ARV ;  /* 0x00000000000079c7 */ /* 0x016fe20008000000 */
[----:B------:R-:W-:Y:S05]  /*08b0*/  BRA `(.L_x_5) ;  /* 0x0000000000047947 */ /* 0x000fea0003800000 */
.L_x_4:
[----:B-12-4-:R-:W-:Y:S01]  /*08c0*/  NOP ;  /* 0x0000000000007918 */ /* 0x016fe20000000000 */
.L_x_5:
[----:B------:R-:W1:Y:S01]  /*08d0*/  LDC R2, c[0x0][0x65c] ;  /* 0x00019700ff027b82 */ /* 0x000e620000000800 */
[----:B------:R-:W-:Y:S02]  /*08e0*/  IMAD.U32 R8, RZ, RZ, UR8 ;  /* 0x00000008ff087e24 */ /* 0x000fe4000f8e00ff */
[----:B------:R-:W-:Y:S01]  /*08f0*/  IMAD.MOV.U32 R9, RZ, RZ, RZ ;  /* 0x000000ffff097224 */ /* 0x000fe200078e00ff */
[----:B-1----:R-:W-:-:S04]  /*0900*/  ISETP.NE.AND P1, PT, R2, 0x1, PT ;  /* 0x000000010200780c */ /* 0x002fc80003f25270 */
[----:B------:R-:W-:-:S09]  /*0910*/  P2R R5, PR, RZ, 0x2 ;  /* 0x00000002ff057803 */ /* 0x000fd20000000000 */
[----:B------:R-:W1:Y:S01]  /*0920*/  @P1 LDC R17, c[0x0][0x10] ;  /* 0x00000400ff111b82 */ /* 0x000e620000000800 */
[----:B------:R-:W-:Y:S02]  /*0930*/  @P1 IMAD.MOV.U32 R5, RZ, RZ, RZ ;  /* 0x000000ffff051224 */ /* 0x000fe400078e00ff */
[----:B------:R-:W-:-:S05]  /*0940*/  @P1 IMAD.MOV.U32 R13, RZ, RZ, RZ ;  /* 0x000000ffff0d1224 */ /* 0x000fca00078e00ff */
[----:B------:R-:W2:Y:S01]  /*0950*/  @!P1 LDC R11, c[0x0][0xc] ;  /* 0x00000300ff0b9b82 */ /* 0x000ea20000000800 */
[----:B-1----:R-:W-:-:S04]  /*0960*/  @P1 IMAD.WIDE.U32 R16, R17, UR8, R4 ;  /* 0x0000000811101c25 */ /* 0x002fc8000f8e0004 */
[----:B------:R-:W-:Y:S02]  /*0970*/  @P1 IMAD.IADD R17, R17, 0x1, R13 ;  /* 0x0000000111111824 */ /* 0x000fe400078e020d */
[----:B--2---:R-:W-:-:S04]  /*0980*/  @!P1 IMAD.WIDE.U32 R8, R4, R11, R8 ;  /* 0x0000000b04089225 */ /* 0x004fc800078e0008 */
[----:B------:R-:W-:Y:S02]  /*0990*/  @!P1 IMAD.MOV.U32 R16, RZ, RZ, R8 ;  /* 0x000000ffff109224 */ /* 0x000fe400078e0008 */
[----:B------:R-:W-:Y:S01]  /*09a0*/  @!P1 IMAD.MOV.U32 R17, RZ, RZ, R9 ;  /* 0x000000ffff119224 */ /* 0x000fe200078e0009 */
[----:B------:R-:W-:Y:S06]  /*09b0*/  @!P2 BRA `(.L_x_6) ;  /* 0x00000000000ca947 */ /* 0x000fec0003800000 */
[----:B------:R-:W-:Y:S01]  /*09c0*/  UCGABAR_WAIT ;  /* 0x0000000000007dc7 */ /* 0x000fe20008000000 */
[----:B------:R-:W-:Y:S01]  /*09d0*/  CCTL.IVALL ;  /* 0x00000000ff00798f */ /* 0x000fe20002000000 */
[----:B------:R-:W-:Y:S05]  /*09e0*/  BRA `(.L_x_7) ;  /* 0x0000000000047947 */ /* 0x000fea0003800000 */
.L_x_6:
[----:B------:R-:W-:Y:S06]  /*09f0*/  BAR.SYNC.DEFER_BLOCKING 0x0 ;  /* 0x0000000000007b1d */ /* 0x000fec0000010000 */
.L_x_7:
[----:B------:R-:W-:Y:S05]  /*0a00*/  @!P3 BRA `(.L_x_8) ;  /* 0x0000007c009cb947 */ /* 0x000fea0003800000 */
[----:B------:R-:W-:-:S13]  /*0a10*/  ISETP.GT.U32.AND P0, PT, R6, 0x1, PT ;  /* 0x000000010600780c */ /* 0x000fda0003f04070 */
[----:B0-----:R-:W-:Y:S05]  /*0a20*/  @P0 EXIT ;  /* 0x000000000000094d */ /* 0x001fea0003800000 */
[----:B------:R-:W-:Y:S01]  /*0a30*/  ULDC.64 UR4, c[0x0][0x650] ;  /* 0x0001940000047ab9 */ /* 0x000fe20000000a00 */
[----:B------:R-:W-:Y:S01]  /*0a40*/  PRMT R0, RZ, 0x7610, R0 ;  /* 0x00007610ff007816 */ /* 0x000fe20000000000 */
[----:B------:R-:W-:Y:S01]  /*0a50*/  IMAD.MOV.U32 R154, RZ, RZ, -0x1 ;  /* 0xffffffffff9a7424 */ /* 0x000fe200078e00ff */
[----:B------:R-:W-:Y:S01]  /*0a60*/  ISETP.GE.U32.AND P0, PT, R16, UR4, PT ;  /* 0x0000000410007c0c */ /* 0x000fe2000bf06070 */
[----:B------:R-:W-:Y:S02]  /*0a70*/  IMAD.MOV.U32 R153, RZ, RZ, -0x1 ;  /* 0xffffffffff997424 */ /* 0x000fe400078e00ff */
[----:B------:R-:W-:Y:S01]  /*0a80*/  IMAD.MOV.U32 R22, RZ, RZ, -0x1 ;  /* 0xffffffffff167424 */ /* 0x000fe200078e00ff */
[----:B------:R-:W-:-:S13]  /*0a90*/  ISETP.GE.U32.AND.EX P0, PT, R17, UR5, PT, P0 ;  /* 0x0000000511007c0c */ /* 0x000fda000bf06100 */
[----:B------:R-:W-:Y:S05]  /*0aa0*/  @P0 BRA `(.L_x_9) ;  /* 0x00000004002c0947 */ /* 0x000fea0003800000 */
[----:B------:R-:W0:Y:S01]  /*0ab0*/  LDC.64 R20, c[0x0][0x628] ;  /* 0x00018a00ff147b82 */ /* 0x000e220000000a00 */
[----:B------:R-:W-:Y:S02]  /*0ac0*/  IMAD.MOV.U32 R8, RZ, RZ, R16 ;  /* 0x000000ffff087224 */ /* 0x000fe400078e0010 */
[----:B------:R-:W-:-:S05]  /*0ad0*/  IMAD.MOV.U32 R9, RZ, RZ, R17 ;  /* 0x000000ffff097224 */ /* 0x000fca00078e0011 */
[----:B------:R-:W1:Y:S08]  /*0ae0*/  LDC R0, c[0x0][0x630] ;  /* 0x00018c00ff007b82 */ /* 0x000e700000000800 */
[----:B------:R-:W2:Y:S01]  /*0af0*/  LDC.64 R26, c[0x0][0x620] ;  /* 0x00018800ff1a7b82 */ /* 0x000ea20000000a00 */
[----:B0-----:R-:W-:-:S04]  /*0b00*/  ISETP.NE.U32.AND P0, PT, R20, RZ, PT ;  /* 0x000000ff1400720c */ /* 0x001fc80003f05070 */
[----:B------:R-:W-:-:S13]  /*0b10*/  ISETP.NE.AND.EX P0, PT, R21, RZ, PT, P0 ;  /* 0x000000ff1500720c */ /* 0x000fda0003f05300 */
[----:B-12---:R-:W-:Y:S05]  /*0b20*/  @!P0 BRA `(.L_x_10) ;  /* 0x0000000000288947 */ /* 0x006fea0003800000 */
[----:B------:R-:W0:Y:S02]  /*0b30*/  LDC R13, c[0x0][0x634] ;  /* 0x00018d00ff0d7b82 */ /* 0x000e240000000800 */
[----:B0-----:R-:W-:-:S05]  /*0b40*/  IADD3 R13, P0, R16, R13, RZ ;  /* 0x0000000d100d7210 */ /* 0x001fca0007f1e0ff */
[----:B------:R-:W-:-:S04]  /*0b50*/  IMAD.X R15, RZ, RZ, R17, P0 ;  /* 0x000000ffff0f7224 */ /* 0x000fc800000e0611 */
[----:B------:R-:W-:-:S04]  /*0b60*/  IMAD.WIDE.U32 R8, R15, R20, RZ ;  /* 0x000000140f087225 */ /* 0x000fc800078e00ff */
[----:B------:R-:W-:-:S04]  /*0b70*/  IMAD.WIDE.U32 R10, P0, R13, R21, R8 ;  /* 0x000000150d0a7225 */ /* 0x000fc80007800008 */
[----:B------:R-:W-:-:S04]  /*0b80*/  IMAD.WIDE.U32 R8, R13, R20, RZ ;  /* 0x000000140d087225 */ /* 0x000fc800078e00ff */
[----:B------:R-:W-:Y:S01]  /*0b90*/  IMAD.X R13, RZ, RZ, RZ, P0 ;  /* 0x000000ffff0d7224 */ /* 0x000fe200000e06ff */
[----:B------:R-:W-:Y:S01]  /*0ba0*/  IADD3 RZ, P0, R9, R10, RZ ;  /* 0x0000000a09ff7210 */ /* 0x000fe20007f1e0ff */
[----:B------:R-:W-:-:S04]  /*0bb0*/  IMAD.MOV.U32 R12, RZ, RZ, R11 ;  /* 0x000000ffff0c7224 */ /* 0x000fc800078e000b */
[----:B------:R-:W-:-:S08]  /*0bc0*/  IMAD.WIDE.U32.X R8, R15, R21, R12, P0 ;  /* 0x000000150f087225 */ /* 0x000fd000000e040c */
.L_x_10:
[----:B------:R-:W0:Y:S01]  /*0bd0*/  LDC.64 R20, c[0x0][0x640] ;  /* 0x00019000ff147b82 */ /* 0x000e220000000a00 */
[--C-:B------:R-:W-:Y:S01]  /*0be0*/  SHF.R.U64 R28, R8, R0, R9.reuse ;  /* 0x00000000081c7219 */ /* 0x100fe20000001209 */
[----:B------:R-:W-:Y:S01]  /*0bf0*/  IMAD R30, R7, R24, R4 ;  /* 0x00000018071e7224 */ /* 0x000fe200078e0204 */
[----:B------:R-:W-:Y:S01]  /*0c00*/  SHF.R.U32.HI R0, RZ, R0, R9 ;  /* 0x00000000ff007219 */ /* 0x000fe20000011609 */
[----:B------:R-:W-:Y:S01]  /*0c10*/  IMAD.MOV.U32 R25, RZ, RZ, 0x1 ;  /* 0x00000001ff197424 */ /* 0x000fe200078e00ff */
[----:B------:R-:W-:-:S03]  /*0c20*/  IADD3 R5, P0, RZ, -R28, RZ ;  /* 0x8000001cff057210 */ /* 0x000fc60007f1e0ff */
[----:B------:R-:W1:Y:S02]  /*0c30*/  LDC R6, c[0x0][0x618] ;  /* 0x00018600ff067b82 */ /* 0x000e640000000800 */
[----:B------:R-:W-:-:S04]  /*0c40*/  IMAD.X R9, RZ, RZ, ~R0, P0 ;  /* 0x000000ffff097224 */ /* 0x000fc800000e0e00 */
[-C--:B------:R-:W-:Y:S02]  /*0c50*/  IMAD R0, R9, R26.reuse, RZ ;  /* 0x0000001a09007224 */ /* 0x080fe400078e02ff */
[----:B------:R-:W2:Y:S01]  /*0c60*/  LDC R11, c[0x0][0x608] ;  /* 0x00018200ff0b7b82 */ /* 0x000ea20000000800 */
[----:B------:R-:W-:-:S04]  /*0c70*/  IMAD.WIDE.U32 R8, R5, R26, R16 ;  /* 0x0000001a05087225 */ /* 0x000fc800078e0010 */
[----:B------:R-:W-:-:S03]  /*0c80*/  IMAD R5, R5, R27, R0 ;  /* 0x0000001b05057224 */ /* 0x000fc600078e0200 */
[----:B------:R-:W3:Y:S01]  /*0c90*/  LDC R12, c[0x0][0x658] ;  /* 0x00019600ff0c7b82 */ /* 0x000ee20000000800 */
[----:B0-----:R-:W-:Y:S01]  /*0ca0*/  ISETP.NE.U32.AND P0, PT, R20, RZ, PT ;  /* 0x000000ff1400720c */ /* 0x001fe20003f05070 */
[----:B------:R-:W-:Y:S02]  /*0cb0*/  IMAD.IADD R5, R9, 0x1, R5 ;  /* 0x0000000109057824 */ /* 0x000fe400078e0205 */
[----:B------:R-:W-:Y:S01]  /*0cc0*/  IMAD.MOV.U32 R9, RZ, RZ, -0x1 ;  /* 0xffffffffff097424 */ /* 0x000fe200078e00ff */
[----:B------:R-:W-:-:S03]  /*0cd0*/  ISETP.NE.AND.EX P0, PT, R21, RZ, PT, P0 ;  /* 0x000000ff1500720c */ /* 0x000fc60003f05300 */
[----:B------:R-:W0:Y:S01]  /*0ce0*/  LDC R15, c[0x0][0x600] ;  /* 0x00018000ff0f7b82 */ /* 0x000e220000000800 */
[-CC-:B-1----:R-:W-:Y:S02]  /*0cf0*/  SHF.R.U64 R13, R8, R6.reuse, R5.reuse ;  /* 0x00000006080d7219 */ /* 0x182fe40000001205 */
[----:B------:R-:W-:-:S05]  /*0d00*/  SHF.R.U32.HI R0, RZ, R6, R5 ;  /* 0x00000006ff007219 */ /* 0x000fca0000011605 */
[----:B------:R-:W1:Y:S01]  /*0d10*/  LDC R14, c[0x0][0x648] ;  /* 0x00019200ff0e7b82 */ /* 0x000e620000000800 */
[-CC-:B--2---:R-:W-:Y:S02]  /*0d20*/  SHF.R.U64 R27, R13, R11.reuse, R0.reuse ;  /* 0x0000000b0d1b7219 */ /* 0x184fe40000001200 */
[----:B------:R-:W-:-:S05]  /*0d30*/  SHF.R.U32.HI R5, RZ, R11, R0 ;  /* 0x0000000bff057219 */ /* 0x000fca0000011600 */
[----:B------:R-:W2:Y:S01]  /*0d40*/  LDC R22, c[0x0][0x638] ;  /* 0x00018e00ff167b82 */ /* 0x000ea20000000800 */
[-CC-:B---3--:R-:W-:Y:S02]  /*0d50*/  SHF.R.U64 R24, R27, R12.reuse, R5.reuse ;  /* 0x0000000c1b187219 */ /* 0x188fe40000001205 */
[-C--:B------:R-:W-:Y:S02]  /*0d60*/  SHF.L.U32 R0, R9, R12.reuse, RZ ;  /* 0x0000000c09007219 */ /* 0x080fe400000006ff */
[----:B------:R-:W-:Y:S01]  /*0d70*/  SHF.R.U32.HI R5, RZ, R12, R5 ;  /* 0x0000000cff057219 */ /* 0x000fe20000011605 */
[----:B------:R-:W-:Y:S01]  /*0d80*/  IMAD.MOV.U32 R4, RZ, RZ, R24 ;  /* 0x000000ffff047224 */ /* 0x000fe200078e0018 */
[----:B------:R-:W-:Y:S01]  /*0d90*/  LOP3.LUT R10, RZ, R0, RZ, 0x33, !PT ;  /* 0x00000000ff0a7212 */ /* 0x000fe200078e33ff */
[----:B------:R-:W3:Y:S01]  /*0da0*/  LDC R26, c[0x0][0x610] ;  /* 0x00018400ff1a7b82 */ /* 0x000ee20000000800 */
[----:B------:R-:W-:Y:S05]  /*0db0*/  @!P0 BRA `(.L_x_11) ;  /* 0x0000000000288947 */ /* 0x000fea0003800000 */
[----:B------:R-:W4:Y:S02]  /*0dc0*/  LDC R9, c[0x0][0x64c] ;  /* 0x00019300ff097b82 */ /* 0x000f240000000800 */
[----:B----4-:R-:W-:-:S05]  /*0dd0*/  IADD3 R9, P0, R24, R9, RZ ;  /* 0x0000000918097210 */ /* 0x010fca0007f1e0ff */
        /* <DEDUP_REMOVED lines=8> */
.L_x_11:
[----:B-1----:R-:W-:Y:S01]  /*0e60*/  SHF.R.U64 R4, R4, R14, R5 ;  /* 0x0000000e04047219 */ /* 0x002fe20000001205 */
[----:B0-----:R-:W-:Y:S01]  /*0e70*/  VIADD R6, R15, 0xffffffff ;  /* 0xffffffff0f067836 */ /* 0x001fe20000000000 */
[----:B------:R-:W-:Y:S02]  /*0e80*/  SHF.L.U32 R0, R25, R12, RZ ;  /* 0x0000000c19007219 */ /* 0x000fe400000006ff */
[----:B------:R-:W-:Y:S01]  /*0e90*/  LOP3.LUT R5, R27, R10, RZ, 0xc0, !PT ;  /* 0x0000000a1b057212 */ /* 0x000fe200078ec0ff */
[----:B------:R-:W-:Y:S01]  /*0ea0*/  IMAD.MOV R7, RZ, RZ, -R4 ;  /* 0x000000ffff077224 */ /* 0x000fe200078e0a04 */
[----:B------:R-:W-:Y:S02]  /*0eb0*/  SEL R3, R3, R30, !P1 ;  /* 0x0000001e03037207 */ /* 0x000fe40004800000 */
[----:B------:R-:W-:Y:S01]  /*0ec0*/  LOP3.LUT R6, R13, R6, RZ, 0xc0, !PT ;  /* 0x000000060d067212 */ /* 0x000fe200078ec0ff */
[----:B------:R-:W-:Y:S02]  /*0ed0*/  IMAD R4, R0, R4, R5 ;  /* 0x0000000400047224 */ /* 0x000fe400078e0205 */
[----:B--2---:R-:W-:-:S02]  /*0ee0*/  IMAD R0, R7, R22, R24 ;  /* 0x0000001607007224 */ /* 0x004fc400078e0218 */
[----:B---3--:R-:W-:Y:S02]  /*0ef0*/  IMAD R3, R4, R26, R3 ;  /* 0x0000001a04037224 */ /* 0x008fe400078e0203 */
[----:B------:R-:W-:Y:S02]  /*0f00*/  IMAD R154, R0, R15, R6 ;  /* 0x0000000f009a7224 */ /* 0x000fe400078e0206 */
[----:B------:R-:W-:Y:S02]  /*0f10*/  IMAD.MOV.U32 R4, RZ, RZ, 0x1 ;  /* 0x00000001ff047424 */ /* 0x000fe400078e00ff */
[----:B------:R-:W-:Y:S01]  /*0f20*/  IMAD.MOV.U32 R22, RZ, RZ, R28 ;  /* 0x000000ffff167224 */ /* 0x000fe200078e001c */
[----:B------:R-:W-:Y:S02]  /*0f30*/  SEL R153, R154, R3, !P1 ;  /* 0x000000039a997207 */ /* 0x000fe40004800000 */
[----:B------:R-:W-:Y:S02]  /*0f40*/  PRMT R0, R4, 0x7610, R0 ;  /* 0x0000761004007816 */ /* 0x000fe40000000000 */
[----:B------:R-:W-:-:S07]  /*0f50*/  SEL R154, R3, R154, !P1 ;  /* 0x0000009a039a7207 */ /* 0x000fce0004800000 */
.L_x_9:
[----:B------:R-:W-:-:S08]  /*0f60*/  NOP ;  /* 0x0000000000007918 */ /* 0x000fd00000000000 */
[----:B------:R-:W0:Y:S02]  /*0f70*/  USETMAXREG.TRY_ALLOC.CTAPOOL UP0, 0xe8 ;  /* 0x000000e8000079c8 */ /* 0x000e240008000600 */
[----:B0-----:R-:W-:-:S13]  /*0f80*/  PLOP3.LUT P0, PT, PT, PT, UP0, 0x80, 0x0 ;  /* 0x000000000000781c */ /* 0x001fda0003f0f008 */
[----:B------:R-:W-:Y:S05]  /*0f90*/  @!P0 BRA `(.L_x_9) ;  /* 0xfffffffc00f08947 */ /* 0x000fea000383ffff */
[----:B------:R-:W-:Y:S01]  /*0fa0*/  ULDC.64 UR4, c[0x0][0x598] ;  /* 0x0001660000047ab9 */ /* 0x000fe20000000a00 */
[----:B------:R-:W-:Y:S01]  /*0fb0*/  ULDC.64 UR36, c[0x0][0x208] ;  /* 0x0000820000247ab9 */ /* 0x000fe20000000a00 */
[----:B------:R-:W-:-:S04]  /*0fc0*/  ISETP.NE.U32.AND P0, PT, RZ, UR4, PT ;  /* 0x00000004ff007c0c */ /* 0x000fc8000bf05070 */
[----:B------:R-:W-:-:S13]  /*0fd0*/  ISETP.NE.AND.EX P0, PT, RZ, UR5, PT, P0 ;  /* 0x00000005ff007c0c */ /* 0x000fda000bf05300 */
[----:B------:R-:W-:Y:S05]  /*0fe0*/  @!P0 BRA `(.L_x_12) ;  /* 0x00000000001c8947 */ /* 0x000fea0003800000 */
[----:B------:R-:W0:Y:S02]  /*0ff0*/  LDC.64 R4, c[0x0][0x598] ;  /* 0x00016600ff047b82 */ /* 0x000e240000000a00 */
[----:B0-----:R-:W2:Y:S02]  /*1000*/  LDG.E.64 R4, desc[UR36][R4.64] ;  /* 0x0000002404047981 */ /* 0x001ea4000c1e1b00 */
[----:B--2---:R-:W-:-:S04]  /*1010*/  ISETP.NE.U32.AND P0, PT, R4, RZ, PT ;  /* 0x000000ff0400720c */ /* 0x004fc80003f05070 */
[----:B------:R-:W-:-:S13]  /*1020*/  ISETP.NE.AND.EX P0, PT, R5, RZ, PT, P0 ;  /* 0x000000ff0500720c */ /* 0x000fda0003f05300 */
[----:B------:R-:W-:Y:S05]  /*1030*/  @!P0 BRA `(.L_x_12) ;  /* 0x0000000000088947 */ /* 0x000fea0003800000 */
[----:B------:R0:W5:Y:S01]  /*1040*/  LD.E R155, desc[UR36][R4.64] ;  /* 0x00000024049b7980 */ /* 0x000162000c101900 */
[----:B------:R-:W-:Y:S05]  /*1050*/  BRA `(.L_x_13) ;  /* 0x0000000000247947 */ /* 0x000fea0003800000 */
.L_x_12:
[----:B------:R-:W-:Y:S02]  /*1060*/  ULDC.64 UR4, c[0x0][0x588] ;  /* 0x0001620000047ab9 */ /* 0x000fe40000000a00 */
[----:B------:R-:W-:-:S04]  /*1070*/  ISETP.NE.U32.AND P0, PT, RZ, UR4, PT ;  /* 0x00000004ff007c0c */ /* 0x000fc8000bf05070 */
[----:B------:R-:W-:-:S13]  /*1080*/  ISETP.NE.AND.EX P0, PT, RZ, UR5, PT, P0 ;  /* 0x00000005ff007c0c */ /* 0x000fda000bf05300 */
[----:B------:R-:W-:Y:S05]  /*1090*/  @!P0 BRA `(.L_x_14) ;  /* 0x00000000000c8947 */ /* 0x000fea0003800000 */
[----:B------:R-:W0:Y:S02]  /*10a0*/  LDC.64 R4, c[0x0][0x588] ;  /* 0x00016200ff047b82 */ /* 0x000e240000000a00 */
[----:B0-----:R1:W5:Y:S01]  /*10b0*/  LDG.E R155, desc[UR36][R4.64] ;  /* 0x00000024049b7981 */ /* 0x001362000c1e1900 */
[----:B------:R-:W-:Y:S05]  /*10c0*/  BRA `(.L_x_13) ;  /* 0x0000000000087947 */ /* 0x000fea0003800000 */
.L_x_14:
[----:B------:R-:W-:Y:S02]  /*10d0*/  ULDC UR4, c[0x0][0x580] ;  /* 0x0001600000047ab9 */ /* 0x000fe40000000800 */
[----:B------:R-:W-:-:S07]  /*10e0*/  IMAD.U32 R155, RZ, RZ, UR4 ;  /* 0x00000004ff9b7e24 */ /* 0x000fce000f8e00ff */
.L_x_13:
[----:B------:R-:W-:Y:S02]  /*10f0*/  ULDC.64 UR4, c[0x0][0x5a0] ;  /* 0x0001680000047ab9 */ /* 0x000fe40000000a00 */
[----:B------:R-:W-:-:S04]  /*1100*/  ISETP.NE.U32.AND P0, PT, RZ, UR4, PT ;  /* 0x00000004ff007c0c */ /* 0x000fc8000bf05070 */
[----:B------:R-:W-:-:S13]  /*1110*/  ISETP.NE.AND.EX P0, PT, RZ, UR5, PT, P0 ;  /* 0x00000005ff007c0c */ /* 0x000fda000bf05300 */
[----:B------:R-:W-:Y:S05]  /*1120*/  @!P0 BRA `(.L_x_15) ;  /* 0x00000000001c8947 */ /* 0x000fea0003800000 */
[----:B01----:R-:W0:Y:S02]  /*1130*/  LDC.64 R4, c[0x0][0x5a0] ;  /* 0x00016800ff047b82 */ /* 0x003e240000000a00 */
[----:B0-----:R-:W2:Y:S02]  /*1140*/  LDG.E.64 R4, desc[UR36][R4.64] ;  /* 0x0000002404047981 */ /* 0x001ea4000c1e1b00 */
[----:B--2---:R-:W-:-:S04]  /*1150*/  ISETP.NE.U32.AND P0, PT, R4, RZ, PT ;  /* 0x000000ff0400720c */ /* 0x004fc80003f05070 */
[----:B------:R-:W-:-:S13]  /*1160*/  ISETP.NE.AND.EX P0, PT, R5, RZ, PT, P0 ;  /* 0x000000ff0500720c */ /* 0x000fda0003f05300 */
[----:B------:R-:W-:Y:S05]  /*1170*/  @!P0 BRA `(.L_x_15) ;  /* 0x0000000000088947 */ /* 0x000fea0003800000 */
[----:B------:R0:W5:Y:S01]  /*1180*/  LD.E R156, desc[UR36][R4.64] ;  /* 0x00000024049c7980 */ /* 0x000162000c101900 */
[----:B------:R-:W-:Y:S05]  /*1190*/  BRA `(.L_x_16) ;  /* 0x0000000000247947 */ /* 0x000fea0003800000 */
.L_x_15:
[----:B------:R-:W-:Y:S02]  /*11a0*/  ULDC.64 UR4, c[0x0][0x590] ;  /* 0x0001640000047ab9 */ /* 0x000fe40000000a00 */
[----:B------:R-:W-:-:S04]  /*11b0*/  ISETP.NE.U32.AND P0, PT, RZ, UR4, PT ;  /* 0x00000004ff007c0c */ /* 0x000fc8000bf05070 */
[----:B------:R-:W-:-:S13]  /*11c0*/  ISETP.NE.AND.EX P0, PT, RZ, UR5, PT, P0 ;  /* 0x00000005ff007c0c */ /* 0x000fda000bf05300 */
[----:B------:R-:W-:Y:S05]  /*11d0*/  @!P0 BRA `(.L_x_17) ;  /* 0x00000000000c8947 */ /* 0x000fea0003800000 */
[----:B------:R-:W2:Y:S02]  /*11e0*/  LDC.64 R156, c[0x0][0x590] ;  /* 0x00016400ff9c7b82 */ /* 0x000ea40000000a00 */
[----:B--2---:R2:W5:Y:S01]  /*11f0*/  LDG.E R156, desc[UR36][R156.64] ;  /* 0x000000249c9c7981 */ /* 0x004562000c1e1900 */
[----:B------:R-:W-:Y:S05]  /*1200*/  BRA `(.L_x_16) ;  /* 0x0000000000087947 */ /* 0x000fea0003800000 */
.L_x_17:
[----:B------:R-:W-:Y:S02]  /*1210*/  ULDC UR4, c[0x0][0x584] ;  /* 0x0001610000047ab9 */ /* 0x000fe40000000800 */
[----:B------:R-:W-:-:S07]  /*1220*/  IMAD.U32 R156, RZ, RZ, UR4 ;  /* 0x00000004ff9c7e24 */ /* 0x000fce000f8e00ff */
.L_x_16:
[----:B------:R-:W-:-:S13]  /*1230*/  LOP3.LUT P0, RZ, R0, 0xff, RZ, 0xc0, !PT ;  /* 0x000000ff00ff7812 */ /* 0x000fda000780c0ff */
[----:B------:R-:W-:Y:S05]  /*1240*/  @!P0 EXIT ;  /* 0x000000000000894d */ /* 0x000fea0003800000 */
[----:B------:R-:W-:Y:S01]  /*1250*/  ULDC UR4, c[0x0][0x28c] ;  /* 0x0000a30000047ab9 */ /* 0x000fe20000000800 */
[----:B------:R-:W-:Y:S01]  /*1260*/  UMOV UR38, URZ ;  /* 0x0000003f00267c82 */ /* 0x000fe20008000000 */
[----:B------:R-:W-:Y:S01]  /*1270*/  UIADD3 UR4, UR4, 0x3f, URZ ;  /* 0x0000003f04047890 */ /* 0x000fe2000fffe03f */
[----:B------:R-:W-:-:S03]  /*1280*/  UMOV UR39, URZ ;  /* 0x0000003f00277c82 */ /* 0x000fc60008000000 */
[----:B------:R-:W-:-:S04]  /*1290*/  USHF.R.S32.HI UR5, URZ, 0x1f, UR4 ;  /* 0x0000001f3f057899 */ /* 0x000fc80008011404 */
[----:B------:R-:W-:-:S04]  /*12a0*/  ULEA.HI UR5, UR5, UR4, URZ, 0x6 ;  /* 0x0000000405057291 */ /* 0x000fc8000f8f303f */
[----:B------:R-:W-:-:S12]  /*12b0*/  USHF.R.S32.HI UR40, URZ, 0x6, UR5 ;  /* 0x000000063f287899 */ /* 0x000fd80008011405 */
.L_x_297:
[----:B------:R-:W-:Y:S01]  /*12c0*/  LOP3.LUT R0, R18, 0x80, RZ, 0xc0, !PT ;  /* 0x0000008012007812 */ /* 0x000fe200078ec0ff */
[----:B---3--:R-:W3:Y:S01]  /*12d0*/  S2UR UR7, SR_CgaCtaId ;  /* 0x00000000000779c3 */ /* 0x008ee20000008800 */
[----:B------:R-:W-:Y:S02]  /*12e0*/  UMOV UR6, 0x400 ;  /* 0x0000040000067882 */ /* 0x000fe40000000000 */
[----:B------:R-:W-:-:S06]  /*12f0*/  SHF.R.U32.HI R0, RZ, 0x7, R0 ;  /* 0x00000007ff007819 */ /* 0x000fcc0000011600 */
[----:B----4-:R-:W4:Y:S01]  /*1300*/  SHFL.IDX PT, R0, R0, RZ, 0x1f ;  /* 0x00001fff00007589 */ /* 0x010f2200000e0000 */
[----:B---3--:R-:W-:Y:S01]  /*1310*/  ULEA UR6, UR7, UR6, 0x18 ;  /* 0x0000000607067291 */ /* 0x008fe2000f8ec03f */
[----:B----4-:R-:W-:-:S13]  /*1320*/  R2UR UR4, R0 ;  /* 0x00000000000472ca */ /* 0x010fda00000e0000 */
[----:B------:R-:W-:-:S04]  /*1330*/  ULEA.HI UR5, UR4, UR4, URZ, 0x1 ;  /* 0x0000000404057291 */ /* 0x000fc8000f8f083f */
[----:B------:R-:W-:-:S04]  /*1340*/  ULOP3.LUT UR5, UR5, 0xffffe, URZ, 0xc0, !UPT ;  /* 0x000ffffe05057892 */ /* 0x000fc8000f8ec03f */
[----:B------:R-:W-:-:S03]  /*1350*/  UIADD3 UR5, UR4, -UR5, URZ ;  /* 0x8000000504057290 */ /* 0x000fc6000fffe03f */
[----:B------:R-:W-:Y:S01]  /*1360*/  ULDC UR4, c[0x0][0x28c] ;  /* 0x0000a30000047ab9 */ /* 0x000fe20000000800 */
[----:B------:R-:W-:Y:S01]  /*1370*/  ULEA UR5, UR5, UR6, 0xc ;  /* 0x0000000605057291 */ /* 0x000fe2000f8e603f */
[----:B------:R-:W-:-:S03]  /*1380*/  ISETP.LT.AND P0, PT, RZ, UR4, PT ;  /* 0x00000004ff007c0c */ /* 0x000fc6000bf01270 */
[----:B------:R-:W-:-:S04]  /*1390*/  UIADD3 UR5, UR5, 0x180, URZ ;  /* 0x0000018005057890 */ /* 0x000fc8000fffe03f */
[----:B------:R-:W-:-:S04]  /*13a0*/  USHF.R.U32.HI UR5, URZ, 0x4, UR5 ;  /* 0x000000043f057899 */ /* 0x000fc80008011605 */
[----:B------:R-:W-:Y:S02]  /*13b0*/  ULOP3.LUT UR41, UR5, 0x3fff, URZ, 0xc0, !UPT ;  /* 0x00003fff05297892 */ /* 0x000fe4000f8ec03f */
[----:B------:R-:W-:Y:S10]  /*13c0*/  @P0 BRA `(.L_x_18) ;  /* 0x0000000000400947 */ /* 0x000ff40003800000 */
[----:B------:R-:W-:Y:S01]  /*13d0*/  MOV R0, 0x0 ;  /* 0x0000000000007802 */ /* 0x000fe20000000f00 */
[----:B------:R-:W-:Y:S01]  /*13e0*/  ULDC.64 UR4, c[0x4][0x68] ;  /* 0x01001a0000047ab9 */ /* 0x000fe20000000a00 */
[----:B------:R-:W-:Y:S01]  /*13f0*/  ULDC.64 UR6, c[0x4][0x8] ;  /* 0x0100020000067ab9 */ /* 0x000fe20000000a00 */
[----:B01----:R-:W-:Y:S01]  /*1400*/  IMAD.U32 R4, RZ, RZ, UR4 ;  /* 0x00000004ff047e24 */ /* 0x003fe2000f8e00ff */
[----:B------:R0:W1:Y:S01]  /*1410*/  LDC.64 R14, c[0x4][R0] ;  /* 0x01000000000e7b82 */ /* 0x0000620000000a00 */
[----:B------:R-:W-:Y:S01]  /*1420*/  IMAD.U32 R5, RZ, RZ, UR5 ;  /* 0x00000005ff057e24 */ /* 0x000fe2000f8e00ff */
[----:B------:R-:W-:Y:S01]  /*1430*/  ULDC.64 UR4, c[0x4][0x70] ;  /* 0x01001c0000047ab9 */ /* 0x000fe20000000a00 */
[----:B------:R-:W-:Y:S02]  /*1440*/  IMAD.U32 R10, RZ, RZ, UR6 ;  /* 0x00000006ff0a7e24 */ /* 0x000fe4000f8e00ff */
[----:B------:R-:W-:Y:S02]  /*1450*/  IMAD.U32 R6, RZ, RZ, UR4 ;  /* 0x00000004ff067e24 */ /* 0x000fe4000f8e00ff */
[----:B------:R-:W-:-:S02]  /*1460*/  IMAD.U32 R7, RZ, RZ, UR5 ;  /* 0x00000005ff077e24 */ /* 0x000fc4000f8e00ff */
[----:B------:R-:W-:Y:S02]  /*1470*/  IMAD.U32 R11, RZ, RZ, UR7 ;  /* 0x00000007ff0b7e24 */ /* 0x000fe4000f8e00ff */
[----:B------:R-:W-:Y:S02]  /*1480*/  IMAD.MOV.U32 R8, RZ, RZ, 0x1e1 ;  /* 0x000001e1ff087424 */ /* 0x000fe400078e00ff */
[----:B------:R-:W-:Y:S02]  /*1490*/  IMAD.MOV.U32 R12, RZ, RZ, 0x1 ;  /* 0x00000001ff0c7424 */ /* 0x000fe400078e00ff */
[----:B0-----:R-:W-:-:S07]  /*14a0*/  IMAD.MOV.U32 R13, RZ, RZ, RZ ;  /* 0x000000ffff0d7224 */ /* 0x001fce00078e00ff */
[----:B------:R-:W-:-:S07]  /*14b0*/  LEPC R20, `(.L_x_18) ;  /* 0x000000001014794e */ /* 0x000fce0000000000 */
[----:B-12--5:R-:W-:Y:S05]  /*14c0*/  CALL.ABS.NOINC R14 ;  /* 0x000000000e007343 */ /* 0x026fea0003c00000 */
.L_x_18:
[----:B------:R-:W-:-:S04]  /*14d0*/  LOP3.LUT R0, R19, 0x1, RZ, 0xfc, !PT ;  /* 0x0000000113007812 */ /* 0x000fc800078efcff */
[----:B------:R-:W-:-:S13]  /*14e0*/  ISETP.NE.AND P0, PT, R0, 0x3, PT ;  /* 0x000000030000780c */ /* 0x000fda0003f05270 */
[----:B------:R-:W-:Y:S05]  /*14f0*/  @!P0 BRA `(.L_x_19) ;  /* 0x0000000000048947 */ /* 0x000fea0003800000 */
[----:B------:R-:W-:Y:S01]  /*1500*/  BPT.TRAP 0x1 ;  /* 0x000000040000795c */ /* 0x000fe20000300000 */
.L_x_19:
[----:B------:R-:W3:Y:S01]  /*1510*/  S2UR UR5, SR_CgaCtaId ;  /* 0x00000000000579c3 */ /* 0x000ee20000008800 */
[----:B------:R-:W-:Y:S01]  /*1520*/  UMOV UR4, 0x400 ;  /* 0x0000040000047882 */ /* 0x000fe20000000000 */
[----:B------:R-:W-:Y:S02]  /*1530*/  IMAD.U32 R0, RZ, RZ, UR38 ;  /* 0x00000026ff007e24 */ /* 0x000fe4000f8e00ff */
[----:B------:R-:W-:-:S03]  /*1540*/  IMAD.U32 R3, RZ, RZ, UR39 ;  /* 0x00000027ff037e24 */ /* 0x000fc6000f8e00ff */
[----:B------:R-:W-:Y:S01]  /*1550*/  SHF.L.U32 R0, R0, 0x1f, RZ ;  /* 0x0000001f00007819 */ /* 0x000fe200000006ff */
[----:B---3--:R-:W-:-:S06]  /*1560*/  ULEA UR4, UR5, UR4, 0x18 ;  /* 0x0000000405047291 */ /* 0x008fcc000f8ec03f */
[----:B------:R-:W-:-:S04]  /*1570*/  IMAD.U32 R6, RZ, RZ, UR4 ;  /* 0x00000004ff067e24 */ /* 0x000fc8000f8e00ff */
[----:B------:R-:W-:-:S04]  /*1580*/  IMAD R3, R3, 0x8, R6 ;  /* 0x0000000803037824 */ /* 0x000fc800078e0206 */
[----:B------:R3:W4:Y:S01]  /*1590*/  SYNCS.PHASECHK.TRANS64.TRYWAIT P1, [R3+URZ], R0 ;  /* 0x00000000030075a7 */ /* 0x000722000802017f */
[----:B------:R-:W-:Y:S05]  /*15a0*/  @!P0 BRA `(.L_x_20) ;  /* 0x0000000000048947 */ /* 0x000fea0003800000 */
[----:B------:R-:W-:Y:S01]  /*15b0*/  BPT.TRAP 0x1 ;  /* 0x000000040000795c */ /* 0x000fe20000300000 */
.L_x_20:
[----:B----4-:R-:W-:Y:S05]  /*15c0*/  @P1 BRA `(.L_x_21) ;  /* 0x0000000000081947 */ /* 0x010fea0003800000 */
[----:B------:R-:W4:Y:S02]  /*15d0*/  SYNCS.PHASECHK.TRANS64.TRYWAIT P1, [R3+URZ], R0 ;  /* 0x00000000030075a7 */ /* 0x000f24000802017f */
[----:B----4-:R-:W-:Y:S05]  /*15e0*/  @!P1 BRA `(.L_x_22) ;  /* 0x0000008800c89947 */ /* 0x010fea0003800000 */
.L_x_21:
[----:B------:R-:W-:-:S04]  /*15f0*/  UISETP.LT.AND UP0, UPT, UR40, 0x1, UPT ;  /* 0x000000012800788c */ /* 0x000fc8000bf01270 */
[----:B------:R-:W-:-:S06]  /*1600*/  USEL UR4, UR40, 0x1, UP0 ;  /* 0x0000000128047887 */ /* 0x000fcc0008000000 */
[----:B---34-:R-:W-:Y:S01]  /*1610*/  IMAD.U32 R0, RZ, RZ, UR4 ;  /* 0x00000004ff007e24 */ /* 0x018fe2000f8e00ff */
[----:B------:R-:W-:Y:S05]  /*1620*/  WARPSYNC.ALL ;  /* 0x0000000000007948 */ /* 0x000fea0003800000 */
[----:B------:R-:W-:-:S04]  /*1630*/  IADD3 R0, -R0, UR40, RZ ;  /* 0x0000002800007c10 */ /* 0x000fc8000fffe1ff */
[----:B------:R-:W-:Y:S02]  /*1640*/  ISETP.GE.AND P1, PT, R0, 0x1, PT ;  /* 0x000000010000780c */ /* 0x000fe40003f26270 */
[----:B------:R-:W-:Y:S01]  /*1650*/  R2UR UR4, R6 ;  /* 0x00000000060472ca */ /* 0x000fe200000e0000 */
[----:B------:R-:W-:Y:S01]  /*1660*/  ULOP3.LUT UR41, UR41, 0x10000, URZ, 0xfc, !UPT ;  /* 0x0001000029297892 */ /* 0x000fe2000f8efc3f */
[----:B------:R-:W-:Y:S01]  /*1670*/  WARPGROUP.ARRIVE ;  /* 0x00000000000079c5 */ /* 0x000fe20000000000 */
[----:B------:R-:W-:Y:S01]  /*1680*/  UMOV UR5, 0x80000020 ;  /* 0x8000002000057882 */ /* 0x000fe20000000000 */
[----:B------:R-:W-:-:S09]  /*1690*/  UMOV UR7, 0x80000020 ;  /* 0x8000002000077882 */ /* 0x000fd20000000000 */
[----:B------:R-:W-:-:S04]  /*16a0*/  UIADD3 UR4, UR4, 0x12180, URZ ;  /* 0x0001218004047890 */ /* 0x000fc8000fffe03f */
[----:B------:R-:W-:-:S04]  /*16b0*/  USHF.R.U32.HI UR4, URZ, 0x4, UR4 ;  /* 0x000000043f047899 */ /* 0x000fc80008011604 */
[----:B------:R-:W-:-:S04]  /*16c0*/  ULOP3.LUT UR4, UR4, 0x3fff, URZ, 0xc0, !UPT ;  /* 0x00003fff04047892 */ /* 0x000fc8000f8ec03f */
[----:B------:R-:W-:Y:S02]  /*16d0*/  ULOP3.LUT UR9, UR4, 0x10000, URZ, 0xfc, !UPT ;  /* 0x0001000004097892 */ /* 0x000fe4000f8efc3f */
[----:B------:R-:W-:Y:S02]  /*16e0*/  ULEA UR4, UR39, UR41, 0x9 ;  /* 0x0000002927047291 */ /* 0x000fe4000f8e483f */
[----:B------:R-:W-:-:S09]  /*16f0*/  ULEA UR6, UR39, UR9, 0xa ;  /* 0x0000000927067291 */ /* 0x000fd2000f8e503f */
[----:B------:R-:W-:Y:S01]  /*1700*/  IGMMA.64x256x32.S8.S8 R24, gdesc[UR4], RZ, !UPT, gsb0 ;  /* 0x06600000041879f1 */ /* 0x000fe2000c0410ff */
[----:B------:R-:W-:Y:S02]  /*1710*/  UIADD3 UR4, UR4, 0x2, URZ ;  /* 0x0000000204047890 */ /* 0x000fe4000fffe03f */
[----:B------:R-:W-:Y:S01]  /*1720*/  UIADD3 UR6, UR6, 0x2, URZ ;  /* 0x0000000206067890 */ /* 0x000fe2000fffe03f */
[----:B------:R-:W-:Y:S01]  /*1730*/  UMOV UR5, 0x80000020 ;  /* 0x8000002000057882 */ /* 0x000fe20000000000 */
[----:B------:R-:W-:Y:S01]  /*1740*/  UMOV UR7, 0x80000020 ;  /* 0x8000002000077882 */ /* 0x000fe20000000000 */
[----:B------:R-:W-:Y:S02]  /*1750*/  WARPGROUP.DEPBAR.LE gsb0, 0x0 ;  /* 0x00008000000079c5 */ /* 0x000fe40000010000 */
[----:B------:R-:W-:-:S06]  /*1760*/  WARPGROUP.ARRIVE ;  /* 0x00000000000079c5 */ /* 0x000fcc0000000000 */
[----:B------:R-:W-:Y:S03]  /*1770*/  IGMMA.64x256x32.S8.S8 R24, gdesc[UR4], R24, gsb0 ;  /* 0x06600000041879f1 */ /* 0x000fe60008041018 */
[----:B------:R-:W-:Y:S02]  /*1780*/  WARPGROUP.DEPBAR.LE gsb0, 0x0 ;  /* 0x00008000000079c5 */ /* 0x000fe40000010000 */
[----:B------:R-:W-:Y:S05]  /*1790*/  @!P1 BRA `(.L_x_23) ;  /* 0x0000000000e49947 */ /* 0x000fea0003800000 */
[----:B------:R-:W-:Y:S02]  /*17a0*/  UIADD3 UR4, UR39, 0x1, URZ ;  /* 0x0000000127047890 */ /* 0x000fe4000fffe03f */
[----:B------:R-:W-:Y:S02]  /*17b0*/  IMAD.U32 R3, RZ, RZ, UR39 ;  /* 0x00000027ff037e24 */ /* 0x000fe4000f8e00ff */
[----:B------:R-:W-:-:S04]  /*17c0*/  UISETP.NE.AND UP0, UPT, UR4, 0x9, UPT ;  /* 0x000000090400788c */ /* 0x000fc8000bf05270 */
[----:B------:R-:W-:Y:S02]  /*17d0*/  USEL UR5, URZ, 0x1, UP0 ;  /* 0x000000013f057887 */ /* 0x000fe40008000000 */
[----:B------:R-:W-:Y:S02]  /*17e0*/  USEL UR8, UR4, URZ, UP0 ;  /* 0x0000003f04087287 */ /* 0x000fe40008000000 */
[----:B------:R-:W-:-:S06]  /*17f0*/  ULOP3.LUT UR5, UR38, UR5, URZ, 0x3c, !UPT ;  /* 0x0000000526057292 */ /* 0x000fcc000f8e3c3f */
[----:B------:R-:W-:-:S07]  /*1800*/  IMAD.U32 R7, RZ, RZ, UR5 ;  /* 0x00000005ff077e24 */ /* 0x000fce000f8e00ff */
.L_x_30:
[----:B------:R-:W-:Y:S05]  /*1810*/  @!P0 BRA `(.L_x_24) ;  /* 0x0000000000048947 */ /* 0x000fea0003800000 */
[----:B------:R-:W-:Y:S01]  /*1820*/  BPT.TRAP 0x1 ;  /* 0x000000040000795c */ /* 0x000fe20000300000 */
.L_x_24:
[----:B------:R-:W3:Y:S01]  /*1830*/  S2UR UR5, SR_CgaCtaId ;  /* 0x00000000000579c3 */ /* 0x000ee20000008800 */
[----:B------:R-:W-:Y:S01]  /*1840*/  UMOV UR4, 0x400 ;  /* 0x0000040000047882 */ /* 0x000fe20000000000 */
[----:B01----:R-:W-:Y:S01]  /*1850*/  IMAD.U32 R5, RZ, RZ, UR8 ;  /* 0x00000008ff057e24 */ /* 0x003fe2000f8e00ff */
[----:B------:R-:W-:Y:S01]  /*1860*/  SHF.L.U32 R4, R7, 0x1f, RZ ;  /* 0x0000001f07047819 */ /* 0x000fe200000006ff */
[----:B---3--:R-:W-:-:S06]  /*1870*/  ULEA UR4, UR5, UR4, 0x18 ;  /* 0x0000000405047291 */ /* 0x008fcc000f8ec03f */
[----:B------:R-:W-:-:S04]  /*1880*/  IMAD.U32 R6, RZ, RZ, UR4 ;  /* 0x00000004ff067e24 */ /* 0x000fc8000f8e00ff */
[----:B------:R-:W-:-:S04]  /*1890*/  IMAD R5, R5, 0x8, R6 ;  /* 0x0000000805057824 */ /* 0x000fc800078e0206 */
[----:B------:R0:W1:Y:S01]  /*18a0*/  SYNCS.PHASECHK.TRANS64.TRYWAIT P1, [R5+URZ], R4 ;  /* 0x00000004050075a7 */ /* 0x000062000802017f */
[----:B------:R-:W-:Y:S05]  /*18b0*/  @!P0 BRA `(.L_x_25) ;  /* 0x0000000000048947 */ /* 0x000fea0003800000 */
[----:B------:R-:W-:Y:S01]  /*18c0*/  BPT.TRAP 0x1 ;  /* 0x000000040000795c */ /* 0x000fe20000300000 */
.L_x_25:
[----:B-1----:R-:W-:Y:S05]  /*18d0*/  @P1 BRA `(.L_x_26) ;  /* 0x0000000000081947 */ /* 0x002fea0003800000 */
[----:B------:R-:W1:Y:S02]  /*18e0*/  SYNCS.PHASECHK.TRANS64.TRYWAIT P1, [R5+URZ], R4 ;  /* 0x00000004050075a7 */ /* 0x000e64000802017f */
[----:B-1----:R-:W-:Y:S05]  /*18f0*/  @!P1 BRA `(.L_x_27) ;  /* 0x0000008800189947 */ /* 0x002fea0003800000 */
.L_x_26:
[----:B------:R-:W-:Y:S01]  /*1900*/  ULEA UR4, UR8, UR41, 0x9 ;  /* 0x0000002908047291 */ /* 0x000fe2000f8e483f */
[----:B------:R-:W-:Y:S01]  /*1910*/  WARPGROUP.ARRIVE ;  /* 0x00000000000079c5 */ /* 0x000fe20000000000 */
[----:B------:R-:W-:Y:S01]  /*1920*/  ULEA UR6, UR8, UR9, 0xa ;  /* 0x0000000908067291 */ /* 0x000fe2000f8e503f */
[----:B------:R-:W-:Y:S01]  /*1930*/  UMOV UR5, 0x80000020 ;  /* 0x8000002000057882 */ /* 0x000fe20000000000 */
[----:B------:R-:W-:-:S07]  /*1940*/  UMOV UR7, 0x80000020 ;  /* 0x8000002000077882 */ /* 0x000fce0000000000 */
[----:B------:R-:W-:Y:S01]  /*1950*/  IGMMA.64x256x32.S8.S8 R24, gdesc[UR4], R24, gsb0 ;  /* 0x06600000041879f1 */ /* 0x000fe20008041018 */
        /* <DEDUP_REMOVED lines=9> */
[----:B------:R-:W-:Y:S01]  /*19f0*/  BPT.TRAP 0x1 ;  /* 0x000000040000795c */ /* 0x000fe20000300000 */
.L_x_28:
[----:B------:R-:W-:-:S13]  /*1a00*/  ISETP.NE.AND P1, PT, R23, RZ, PT ;  /* 0x000000ff1700720c */ /* 0x000fda0003f25270 */
[----:B01----:R-:W-:-:S04]  /*1a10*/  @P1 IMAD R4, R3, 0x8, R6 ;  /* 0x0000000803041824 */ /* 0x003fc800078e0206 */
[----:B------:R-:W-:-:S05]  /*1a20*/  @P1 VIADD R5, R4, 0x48 ;  /* 0x0000004804051836 */ /* 0x000fca0000000000 */
[----:B------:R-:W-:-:S04]  /*1a30*/  @P1 PRMT R5, R152, 0x654, R5 ;  /* 0x0000065498051816 */ /* 0x000fc80000000005 */
[----:B------:R0:W-:Y:S01]  /*1a40*/  @P1 SYNCS.ARRIVE.TRANS64.RED.A1T0 RZ, [R5+URZ], RZ ;  /* 0x000000ff05ff19a7 */ /* 0x0001e2000810043f */
[----:B------:R-:W-:-:S13]  /*1a50*/  ISETP.GT.U32.AND P1, PT, R19, 0x1, PT ;  /* 0x000000011300780c */ /* 0x000fda0003f24070 */
[----:B0-----:R-:W-:Y:S05]  /*1a60*/  @P1 BRA `(.L_x_29) ;  /* 0x0000000000041947 */ /* 0x001fea0003800000 */
[----:B------:R-:W-:Y:S01]  /*1a70*/  BPT.TRAP 0x1 ;  /* 0x000000040000795c */ /* 0x000fe20000300000 */
.L_x_29:
[----:B------:R-:W-:Y:S01]  /*1a80*/  UIADD3 UR8, UR8, 0x1, URZ ;  /* 0x0000000108087890 */ /* 0x000fe2000fffe03f */
[C---:B------:R-:W-:Y:S01]  /*1a90*/  ISETP.GT.AND P2, PT, R0.reuse, 0x1, PT ;  /* 0x000000010000780c */ /* 0x040fe20003f44270 */
[----:B------:R-:W-:Y:S02]  /*1aa0*/  VIADD R3, R3, 0x1 ;  /* 0x0000000103037836 */ /* 0x000fe40000000000 */
[----:B------:R-:W-:Y:S01]  /*1ab0*/  UISETP.NE.AND UP0, UPT, UR8, 0x9, UPT ;  /* 0x000000090800788c */ /* 0x000fe2000bf05270 */
[----:B------:R-:W-:Y:S02]  /*1ac0*/  VIADD R0, R0, 0xffffffff ;  /* 0xffffffff00007836 */ /* 0x000fe40000000000 */
[C---:B------:R-:W-:Y:S01]  /*1ad0*/  ISETP.NE.AND P1, PT, R3.reuse, 0x9, PT ;  /* 0x000000090300780c */ /* 0x040fe20003f25270 */
[----:B------:R-:W-:Y:S02]  /*1ae0*/  USEL UR4, URZ, 0x1, UP0 ;  /* 0x000000013f047887 */ /* 0x000fe40008000000 */
[----:B------:R-:W-:Y:S01]  /*1af0*/  USEL UR8, UR8, URZ, UP0 ;  /* 0x0000003f08087287 */ /* 0x000fe20008000000 */
[----:B------:R-:W-:-:S03]  /*1b00*/  SEL R3, R3, RZ, P1 ;  /* 0x000000ff03037207 */ /* 0x000fc60000800000 */
[----:B------:R-:W-:Y:S01]  /*1b10*/  LOP3.LUT R7, R7, UR4, RZ, 0x3c, !PT ;  /* 0x0000000407077c12 */ /* 0x000fe2000f8e3cff */
[----:B------:R-:W-:Y:S07]  /*1b20*/  @P2 BRA `(.L_x_30) ;  /* 0xfffffffc00382947 */ /* 0x000fee000383ffff */
.L_x_23:
[----:B------:R-:W3:Y:S02]  /*1b30*/  LDC R0, c[0x0][0x28c] ;  /* 0x0000a300ff007b82 */ /* 0x000ee40000000800 */
[----:B---3--:R-:W-:-:S13]  /*1b40*/  ISETP.GE.AND P1, PT, R0, 0x1, PT ;  /* 0x000000010000780c */ /* 0x008fda0003f26270 */
[----:B------:R-:W-:Y:S05]  /*1b50*/  @!P1 BRA `(.L_x_31) ;  /* 0x0000000000509947 */ /* 0x000fea0003800000 */
[----:B------:R-:W-:Y:S05]  /*1b60*/  @!P0 BRA `(.L_x_32) ;  /* 0x0000000000048947 */ /* 0x000fea0003800000 */
[----:B------:R-:W-:Y:S01]  /*1b70*/  BPT.TRAP 0x1 ;  /* 0x000000040000795c */ /* 0x000fe20000300000 */
.L_x_32:
[----:B------:R-:W-:Y:S01]  /*1b80*/  ISETP.NE.AND P0, PT, R23, RZ, PT ;  /* 0x000000ff1700720c */ /* 0x000fe20003f05270 */
[----:B------:R-:W-:Y:S01]  /*1b90*/  BSSY B0, `(.L_x_33) ;  /* 0x000000e000007945 */ /* 0x000fe20003800000 */
[----:B------:R-:W-:-:S11]  /*1ba0*/  ISETP.GT.U32.AND P1, PT, R19, 0x1, PT ;  /* 0x000000011300780c */ /* 0x000fd60003f24070 */
[----:B------:R-:W-:Y:S05]  /*1bb0*/  @!P0 BRA `(.L_x_34) ;  /* 0x00000000002c8947 */ /* 0x000fea0003800000 */
[----:B------:R-:W-:-:S04]  /*1bc0*/  UISETP.LT.AND UP0, UPT, UR40, 0x1, UPT ;  /* 0x000000012800788c */ /* 0x000fc8000bf01270 */
[----:B------:R-:W-:-:S04]  /*1bd0*/  USEL UR6, UR40, 0x1, UP0 ;  /* 0x0000000128067887 */ /* 0x000fc80008000000 */
[----:B------:R-:W-:-:S04]  /*1be0*/  UIADD3 UR6, UR39, UR40, -UR6 ;  /* 0x0000002827067290 */ /* 0x000fc8000fffe806 */
[----:B------:R-:W-:-:S04]  /*1bf0*/  UIMAD.WIDE.U32 UR4, UR6, 0x38e38e39, URZ ;  /* 0x38e38e39060478a5 */ /* 0x000fc8000f8e003f */
[----:B------:R-:W-:-:S04]  /*1c00*/  USHF.R.U32.HI UR4, URZ, 0x1, UR5 ;  /* 0x000000013f047899 */ /* 0x000fc80008011605 */
[----:B------:R-:W-:-:S06]  /*1c10*/  UIMAD UR6, UR4, -0x9, UR6 ;  /* 0xfffffff7040678a4 */ /* 0x000fcc000f8e0206 */
[----:B------:R-:W-:-:S04]  /*1c20*/  IMAD.U32 R3, RZ, RZ, UR6 ;  /* 0x00000006ff037e24 */ /* 0x000fc8000f8e00ff */
[----:B------:R-:W-:-:S04]  /*1c30*/  IMAD R0, R3, 0x8, R6 ;  /* 0x0000000803007824 */ /* 0x000fc800078e0206 */
[----:B------:R-:W-:-:S05]  /*1c40*/  VIADD R3, R0, 0x48 ;  /* 0x0000004800037836 */ /* 0x000fca0000000000 */
[----:B------:R-:W-:-:S04]  /*1c50*/  PRMT R3, R152, 0x654, R3 ;  /* 0x0000065498037816 */ /* 0x000fc80000000003 */
[----:B------:R3:W-:Y:S03]  /*1c60*/  SYNCS.ARRIVE.TRANS64.RED.A1T0 RZ, [R3+URZ], RZ ;  /* 0x000000ff03ff79a7 */ /* 0x0007e6000810043f */
.L_x_34:
[----:B------:R-:W-:Y:S05]  /*1c70*/  BSYNC B0 ;  /* 0x0000000000007941 */ /* 0x000fea0003800000 */
.L_x_33:
[----:B------:R-:W-:Y:S05]  /*1c80*/  @P1 BRA `(.L_x_31) ;  /* 0x0000000000041947 */ /* 0x000fea0003800000 */
[----:B------:R-:W-:Y:S01]  /*1c90*/  BPT.TRAP 0x1 ;  /* 0x000000040000795c */ /* 0x000fe20000300000 */
.L_x_31:
[----:B------:R-:W4:Y:S01]  /*1ca0*/  LDC R9, c[0x0][0x288] ;  /* 0x0000a200ff097b82 */ /* 0x000f220000000800 */
[--C-:B------:R-:W-:Y:S01]  /*1cb0*/  SHF.R.U32.HI R0, RZ, 0x2, R18.reuse ;  /* 0x00000002ff007819 */ /* 0x100fe20000011612 */
[----:B------:R-:W-:Y:S01]  /*1cc0*/  UIADD3 UR39, UR40, UR39, URZ ;  /* 0x0000002728277290 */ /* 0x000fe2000fffe03f */
[----:B01----:R-:W-:Y:S01]  /*1cd0*/  SHF.R.U32.HI R5, RZ, 0x7, R18 ;  /* 0x00000007ff057819 */ /* 0x003fe20000011612 */
[----:B------:R-:W-:Y:S01]  /*1ce0*/  ULDC UR7, c[0x0][0x284] ;  /* 0x0000a10000077ab9 */ /* 0x000fe20000000800 */
[----:B------:R-:W-:Y:S01]  /*1cf0*/  LOP3.LUT R4, R18, 0x60, RZ, 0xc0, !PT ;  /* 0x0000006012047812 */ /* 0x000fe200078ec0ff */
[----:B------:R-:W-:Y:S01]  /*1d00*/  UISETP.GT.U32.AND UP0, UPT, UR39, 0x8, UPT ;  /* 0x000000082700788c */ /* 0x000fe2000bf04070 */
[----:B---3--:R-:W-:Y:S01]  /*1d10*/  LOP3.LUT R3, R0, 0x7, RZ, 0xc0, !PT ;  /* 0x0000000700037812 */ /* 0x008fe200078ec0ff */
[----:B------:R-:W-:Y:S01]  /*1d20*/  UISETP.GE.U32.AND UP1, UPT, UR40, 0x9, UPT ;  /* 0x000000092800788c */ /* 0x000fe2000bf26070 */
[----:B------:R-:W-:Y:S01]  /*1d30*/  LOP3.LUT R0, R5, 0x1, RZ, 0xc0, !PT ;  /* 0x0000000105007812 */ /* 0x000fe200078ec0ff */
[----:B------:R-:W-:Y:S01]  /*1d40*/  UISETP.LT.U32.AND UP0, UPT, UR40, 0x9, UP0 ;  /* 0x000000092800788c */ /* 0x000fe20008701070 */
[----:B------:R-:W-:Y:S01]  /*1d50*/  SHF.R.U32.HI R6, RZ, 0x1, R4 ;  /* 0x00000001ff067819 */ /* 0x000fe20000011604 */
[----:B------:R-:W-:Y:S01]  /*1d60*/  IMAD.SHL.U32 R4, R18, 0x2, RZ ;  /* 0x0000000212047824 */ /* 0x000fe200078e00ff */
[----:B------:R-:W-:Y:S01]  /*1d70*/  SHF.R.S32.HI R14, RZ, 0x1f, R22 ;  /* 0x0000001fff0e7819 */ /* 0x000fe20000011416 */
[----:B------:R-:W-:Y:S01]  /*1d80*/  IMAD.SHL.U32 R8, R0, 0x40, RZ ;  /* 0x0000004000087824 */ /* 0x000fe200078e00ff */
[--C-:B------:R-:W-:Y:S01]  /*1d90*/  IADD3 R5, RZ, -R6, -R3.reuse ;  /* 0x80000006ff057210 */ /* 0x100fe20007ffe803 */
[----:B------:R-:W-:Y:S01]  /*1da0*/  ULDC.64 UR8, c[0x0][0x5d0] ;  /* 0x0001740000087ab9 */ /* 0x000fe20000000a00 */
[----:B------:R-:W-:Y:S01]  /*1db0*/  LOP3.LUT R4, R4, 0x6, RZ, 0xc0, !PT ;  /* 0x0000000604047812 */ /* 0x000fe200078ec0ff */
[----:B------:R-:W-:Y:S01]  /*1dc0*/  UIMAD.WIDE.U32 UR4, UR39, 0x38e38e39, URZ ;  /* 0x38e38e39270478a5 */ /* 0x000fe2000f8e003f */
[----:B------:R-:W-:Y:S01]  /*1dd0*/  LOP3.LUT R3, R8, 0x40, R3, 0xe2, !PT ;  /* 0x0000004008037812 */ /* 0x000fe200078ee203 */
[----:B------:R-:W-:Y:S01]  /*1de0*/  IMAD R7, R0, -0x40, R5 ;  /* 0xffffffc000077824 */ /* 0x000fe200078e0205 */
[----:B------:R-:W-:Y:S01]  /*1df0*/  LOP3.LUT R0, R18, 0x3, RZ, 0xc0, !PT ;  /* 0x0000000312007812 */ /* 0x000fe200078ec0ff */
[----:B------:R-:W-:Y:S01]  /*1e00*/  USEL UR6, URZ, 0x1, !UP0 ;  /* 0x000000013f067887 */ /* 0x000fe2000c000000 */
[----:B------:R-:W-:Y:S01]  /*1e10*/  PRMT R8, R4, 0x6540, R153 ;  /* 0x0000654004087816 */ /* 0x000fe20000000099 */
[----:B------:R-:W-:Y:S01]  /*1e20*/  IMAD.SHL.U32 R153, R153, 0x100, RZ ;  /* 0x0000010099997824 */ /* 0x000fe200078e00ff */
[----:B------:R-:W-:Y:S01]  /*1e30*/  USHF.R.U32.HI UR4, URZ, 0x1, UR5 ;  /* 0x000000013f047899 */ /* 0x000fe20008011605 */
[----:B----4-:R-:W-:Y:S01]  /*1e40*/  IMAD R12, R0, -0x2, R9 ;  /* 0xfffffffe000c7824 */ /* 0x010fe200078e0209 */
[----:B------:R-:W-:Y:S01]  /*1e50*/  ULOP3.LUT UR38, UR38, UR6, URZ, 0x3c, !UPT ;  /* 0x0000000626267292 */ /* 0x000fe2000f8e3c3f */
[----:B------:R-:W-:Y:S01]  /*1e60*/  IMAD.SHL.U32 R0, R154, 0x80, RZ ;  /* 0x000000809a007824 */ /* 0x000fe200078e00ff */
[----:B------:R-:W-:Y:S01]  /*1e70*/  ISETP.GE.AND P0, PT, R153, R9, PT ;  /* 0x000000099900720c */ /* 0x000fe20003f06270 */
[----:B------:R-:W-:Y:S01]  /*1e80*/  IMAD R5, R14, UR8, RZ ;  /* 0x000000080e057c24 */ /* 0x000fe2000f8e02ff */
[--C-:B------:R-:W-:Y:S01]  /*1e90*/  SHF.R.S32.HI R9, RZ, 0x1f, R8.reuse ;  /* 0x0000001fff097819 */ /* 0x100fe20000011408 */
[----:B------:R-:W-:Y:S01]  /*1ea0*/  IMAD.WIDE R10, R154, 0x80, RZ ;  /* 0x000000809a0a7825 */ /* 0x000fe200078e02ff */
[C---:B------:R-:W-:Y:S01]  /*1eb0*/  ISETP.GE.OR P0, PT, R0.reuse, UR7, P0 ;  /* 0x0000000700007c0c */ /* 0x040fe20008706670 */
[----:B------:R-:W-:Y:S01]  /*1ec0*/  UIMAD UR39, UR4, -0x9, UR39 ;  /* 0xfffffff7042778a4 */ /* 0x000fe2000f8e0227 */
[----:B------:R-:W-:Y:S01]  /*1ed0*/  IADD3 R162, -R0, UR7, R7 ;  /* 0x0000000700a27c10 */ /* 0x000fe2000fffe107 */
[C---:B------:R-:W-:Y:S01]  /*1ee0*/  IMAD R13, R22.reuse, UR9, R5 ;  /* 0x00000009160d7c24 */ /* 0x040fe2000f8e0205 */
[----:B------:R-:W-:Y:S01]  /*1ef0*/  @UP1 ULOP3.LUT UR38, UR38, 0x1, UR4, 0x78, !UPT ;  /* 0x0000000126261892 */ /* 0x000fe2000f8e7804 */
[----:B------:R-:W-:Y:S01]  /*1f00*/  IMAD.WIDE.U32 R4, R22, UR8, R8 ;  /* 0x0000000816047c25 */ /* 0x000fe2000f8e0008 */
[----:B------:R-:W-:-:S03]  /*1f10*/  LOP3.LUT R163, R10, R3, R6, 0xfe, !PT ;  /* 0x000000030aa37212 */ /* 0x000fc600078efe06 */
[----:B------:R-:W-:Y:S02]  /*1f20*/  IMAD.IADD R5, R5, 0x1, R13 ;  /* 0x0000000105057824 */ /* 0x000fe400078e020d */
[----:B------:R-:W-:Y:S02]  /*1f30*/  IMAD.IADD R0, R12, 0x1, -R153 ;  /* 0x000000010c007824 */ /* 0x000fe400078e0a99 */
[----:B------:R-:W-:Y:S01]  /*1f40*/  IMAD.MOV.U32 R154, RZ, RZ, -0x1 ;  /* 0xffffffffff9a7424 */ /* 0x000fe200078e00ff */
[----:B------:R-:W-:Y:S06]  /*1f50*/  @P0 BRA `(.L_x_35) ;  /* 0x0000006000a00947 */ /* 0x000fec0003800000 */
[----:B------:R-:W0:Y:S01]  /*1f60*/  LDC.64 R12, c[0x0][0x5c8] ;  /* 0x00017200ff0c7b82 */ /* 0x000e220000000a00 */
[----:B------:R-:W-:Y:S01]  /*1f70*/  ULDC.64 UR4, c[0x0][0x5c0] ;  /* 0x0001700000047ab9 */ /* 0x000fe20000000a00 */
[----:B------:R-:W-:Y:S01]  /*1f80*/  BSSY B0, `(.L_x_35) ;  /* 0x0000625000007945 */ /* 0x000fe20003800000 */
[-C--:B0-----:R-:W-:Y:S02]  /*1f90*/  IMAD R6, R11, R12.reuse, RZ ;  /* 0x0000000c0b067224 */ /* 0x081fe400078e02ff */
[----:B------:R-:W-:-:S04]  /*1fa0*/  IMAD.WIDE.U32 R4, R163, R12, R4 ;  /* 0x0000000ca3047225 */ /* 0x000fc800078e0004 */
[----:B------:R-:W-:Y:S01]  /*1fb0*/  IMAD R3, R163, R13, R6 ;  /* 0x0000000da3037224 */ /* 0x000fe200078e0206 */
[----:B------:R-:W-:-:S03]  /*1fc0*/  IADD3 R4, P0, R4, UR4, RZ ;  /* 0x0000000404047c10 */ /* 0x000fc6000ff1e0ff */
[----:B------:R-:W-:Y:S01]  /*1fd0*/  IMAD.IADD R3, R5, 0x1, R3 ;  /* 0x0000000105037824 */ /* 0x000fe200078e0203 */
[----:B------:R-:W-:-:S04]  /*1fe0*/  LEA R6, P1, R12, R4, 0x3 ;  /* 0x000000040c067211 */ /* 0x000fc800078218ff */
[----:B------:R-:W-:Y:S02]  /*1ff0*/  IADD3.X R5, R3, UR5, RZ, P0, !PT ;  /* 0x0000000503057c10 */ /* 0x000fe400087fe4ff */
[----:B-----5:R-:W-:Y:S02]  /*2000*/  ISETP.NE.AND P0, PT, R156, RZ, PT ;  /* 0x000000ff9c00720c */ /* 0x020fe40003f05270 */
[----:B------:R-:W-:-:S11]  /*2010*/  LEA.HI.X R7, R12, R5, R13, 0x3, P1 ;  /* 0x000000050c077211 */ /* 0x000fd600008f1c0d */
[----:B------:R-:W-:Y:S05]  /*2020*/  @!P0 BRA `(.L_x_36) ;  /* 0x0000004800608947 */ /* 0x000fea0003800000 */
[----:B------:R-:W0:Y:S01]  /*2030*/  LDC.64 R158, c[0x0][0x5b0] ;  /* 0x00016c00ff9e7b82 */ /* 0x000e220000000a00 */
[----:B------:R-:W-:Y:S01]  /*2040*/  ULDC.64 UR4, c[0x0][0x5b8] ;  /* 0x00016e0000047ab9 */ /* 0x000fe20000000a00 */
[----:B------:R-:W-:Y:S01]  /*2050*/  ISETP.GE.AND P1, PT, R162, 0x1, PT ;  /* 0x00000001a200780c */ /* 0x000fe20003f26270 */
[----:B------:R-:W-:Y:S01]  /*2060*/  IMAD R3, R14, UR4, RZ ;  /* 0x000000040e037c24 */ /* 0x000fe2000f8e02ff */
[----:B------:R-:W-:Y:S01]  /*2070*/  BSSY B1, `(.L_x_37) ;  /* 0x000000e000017945 */ /* 0x000fe20003800000 */
[----:B------:R-:W-:Y:S01]  /*2080*/  IMAD.WIDE.U32 R20, R22, UR4, R8 ;  /* 0x0000000416147c25 */ /* 0x000fe2000f8e0008 */
[----:B------:R-:W-:Y:S02]  /*2090*/  ISETP.LT.OR P5, PT, R0, 0x1, !P1 ;  /* 0x000000010000780c */ /* 0x000fe40004fa1670 */
[----:B------:R-:W1:Y:S01]  /*20a0*/  LDC.64 R160, c[0x0][0x5a8] ;  /* 0x00016a00ffa07b82 */ /* 0x000e620000000a00 */
[----:B------:R-:W-:Y:S02]  /*20b0*/  IMAD R3, R22, UR5, R3 ;  /* 0x0000000516037c24 */ /* 0x000fe4000f8e0203 */
[----:B------:R-:W-:-:S02]  /*20c0*/  IMAD.MOV.U32 R14, RZ, RZ, R20 ;  /* 0x000000ffff0e7224 */ /* 0x000fc400078e0014 */
[----:B------:R-:W-:Y:S02]  /*20d0*/  IMAD.IADD R15, R21, 0x1, R3 ;  /* 0x00000001150f7824 */ /* 0x000fe400078e0203 */
[-C--:B0-----:R-:W-:Y:S02]  /*20e0*/  IMAD R10, R11, R158.reuse, RZ ;  /* 0x0000009e0b0a7224 */ /* 0x081fe400078e02ff */
[----:B------:R-:W-:-:S04]  /*20f0*/  IMAD.WIDE.U32 R8, R163, R158, R14 ;  /* 0x0000009ea3087225 */ /* 0x000fc800078e000e */
[----:B------:R-:W-:Y:S01]  /*2100*/  IMAD R13, R163, R159, R10 ;  /* 0x0000009fa30d7224 */ /* 0x000fe200078e020a */
[----:B-1----:R-:W-:-:S04]  /*2110*/  IADD3 R8, P0, R8, R160, RZ ;  /* 0x000000a008087210 */ /* 0x002fc80007f1e0ff */
[----:B------:R-:W-:Y:S01]  /*2120*/  IADD3.X R9, R161, R9, R13, P0, !PT ;  /* 0x00000009a1097210 */ /* 0x000fe200007fe40d */
[----:B------:R-:W-:Y:S08]  /*2130*/  @P5 BRA `(.L_x_38) ;  /* 0x0000000000045947 */ /* 0x000ff00003800000 */
[----:B--2---:R0:W5:Y:S02]  /*2140*/  LDG.E.U8 R157, desc[UR36][R8.64] ;  /* 0x00000024089d7981 */ /* 0x004164000c1e1100 */
.L_x_38:
[----:B------:R-:W-:Y:S05]  /*2150*/  BSYNC B1 ;  /* 0x0000000000017941 */ /* 0x000fea0003800000 */
.L_x_37:
[----:B-----5:R-:W-:Y:S01]  /*2160*/  LOP3.LUT R3, R157, 0xffff, RZ, 0xc0, !PT ;  /* 0x0000ffff9d037812 */ /* 0x020fe200078ec0ff */
[----:B------:R-:W-:Y:S01]  /*2170*/  IMAD.SHL.U32 R10, R158, 0x8, RZ ;  /* 0x000000089e0a7824 */ /* 0x000fe200078e00ff */
[----:B------:R-:W-:Y:S01]  /*2180*/  ISETP.LT.OR P2, PT, R0, 0x2, !P1 ;  /* 0x000000020000780c */ /* 0x000fe20004f41670 */
[----:B------:R-:W-:Y:S01]  /*2190*/  BSSY B1, `(.L_x_39) ;  /* 0x000000e000017945 */ /* 0x000fe20003800000 */
[----:B------:R-:W-:Y:S02]  /*21a0*/  PRMT R3, R3, 0x8880, RZ ;  /* 0x0000888003037816 */ /* 0x000fe400000000ff */
[----:B------:R-:W-:Y:S02]  /*21b0*/  SHF.L.U64.HI R11, R158, 0x3, R159 ;  /* 0x000000039e0b7819 */ /* 0x000fe4000001029f */
[----:B------:R-:W-:Y:S01]  /*21c0*/  ISETP.GE.AND P0, PT, R162, 0x9, PT ;  /* 0x00000009a200780c */ /* 0x000fe20003f06270 */
[----:B------:R-:W-:Y:S02]  /*21d0*/  IMAD R12, R3, R156, RZ ;  /* 0x0000009c030c7224 */ /* 0x000fe400078e02ff */
[----:B------:R-:W-:-:S04]  /*21e0*/  IMAD.WIDE.U32 R10, R163, R158, R10 ;  /* 0x0000009ea30a7225 */ /* 0x000fc800078e000a */
[----:B------:R-:W-:Y:S01]  /*21f0*/  @!P5 IMAD R3, R24, R155, R12 ;  /* 0x0000009b1803d224 */ /* 0x000fe200078e020c */
[----:B------:R-:W-:Y:S01]  /*2200*/  IADD3 R10, P3, P4, R20, R160, R10 ;  /* 0x000000a0140a7210 */ /* 0x000fe20007c7e00a */
[----:B------:R-:W-:-:S03]  /*2210*/  IMAD.IADD R13, R13, 0x1, R11 ;  /* 0x000000010d0d7824 */ /* 0x000fc600078e020b */
[----:B------:R1:W-:Y:S01]  /*2220*/  @!P5 STG.E.U8 desc[UR36][R4.64], R3 ;  /* 0x000000030400d986 */ /* 0x0003e2000c101124 */
[----:B------:R-:W-:Y:S08]  /*2230*/  @P2 BRA `(.L_x_40) ;  /* 0x00000000000c2947 */ /* 0x000ff00003800000 */
[----:B--2---:R-:W1:Y:S02]  /*2240*/  LDG.E.U8 R157, desc[UR36][R8.64+0x1] ;  /* 0x00000124089d7981 */ /* 0x004e64000c1e1100 */
[----:B-1----:R-:W-:-:S05]  /*2250*/  PRMT R3, R157, 0x8880, RZ ;  /* 0x000088809d037816 */ /* 0x002fca00000000ff */
[----:B------:R-:W-:-:S07]  /*2260*/  IMAD R12, R3, R156, RZ ;  /* 0x0000009c030c7224 */ /* 0x000fce00078e02ff */
.L_x_40:
[----:B------:R-:W-:Y:S05]  /*2270*/  BSYNC B1 ;  /* 0x0000000000017941 */ /* 0x000fea0003800000 */
.L_x_39:
[C---:B------:R-:W-:Y:S01]  /*2280*/  ISETP.LT.OR P5, PT, R0.reuse, 0x1, !P0 ;  /* 0x000000010000780c */ /* 0x040fe200047a1670 */
[----:B------:R-:W-:Y:S01]  /*2290*/  @!P2 IMAD R25, R25, R155, R12 ;  /* 0x0000009b1919a224 */ /* 0x000fe200078e020c */
[----:B------:R-:W-:Y:S01]  /*22a0*/  BSSY B1, `(.L_x_41) ;  /* 0x000000a000017945 */ /* 0x000fe20003800000 */
[----:B------:R-:W-:Y:S02]  /*22b0*/  IADD3.X R11, R15, R161, R13, P3, P4 ;  /* 0x000000a10f0b7210 */ /* 0x000fe40001fe840d */
[C---:B------:R-:W-:Y:S01]  /*22c0*/  ISETP.LT.OR P3, PT, R0.reuse, 0x2, !P0 ;  /* 0x000000020000780c */ /* 0x040fe20004761670 */
[----:B------:R3:W-:Y:S01]  /*22d0*/  @!P2 STG.E.U8 desc[UR36][R4.64+0x1], R25 ;  /* 0x000001190400a986 */ /* 0x0007e2000c101124 */
[C---:B------:R-:W-:Y:S02]  /*22e0*/  ISETP.LT.OR P4, PT, R0.reuse, 0x9, !P1 ;  /* 0x000000090000780c */ /* 0x040fe40004f81670 */
[----:B------:R-:W-:-:S04]  /*22f0*/  ISETP.LT.OR P2, PT, R0, 0xa, !P1 ;  /* 0x0000000a0000780c */ /* 0x000fc80004f41670 */
[----:B------:R-:W-:Y:S09]  /*2300*/  @P5 BRA `(.L_x_42) ;  /* 0x00000000000c5947 */ /* 0x000ff20003800000 */
[----:B--2---:R-:W1:Y:S02]  /*2310*/  LDG.E.U8 R157, desc[UR36][R10.64] ;  /* 0x000000240a9d7981 */ /* 0x004e64000c1e1100 */
[----:B-1----:R-:W-:-:S05]  /*2320*/  PRMT R3, R157, 0x8880, RZ ;  /* 0x000088809d037816 */ /* 0x002fca00000000ff */
[----:B------:R-:W-:-:S07]  /*2330*/  IMAD R12, R3, R156, RZ ;  /* 0x0000009c030c7224 */ /* 0x000fce00078e02ff */
.L_x_42:
[----:B------:R-:W-:Y:S05]  /*2340*/  BSYNC B1 ;  /* 0x0000000000017941 */ /* 0x000fea0003800000 */
.L_x_41:
[----:B-1----:R-:W-:Y:S01]  /*2350*/  @!P5 IMAD R3, R26, R155, R12 ;  /* 0x0000009b1a03d224 */ /* 0x002fe200078e020c */
[----:B------:R-:W-:Y:S04]  /*2360*/  BSSY B1, `(.L_x_43) ;  /* 0x0000006000017945 */ /* 0x000fe80003800000 */
[----:B------:R1:W-:Y:S01]  /*2370*/  @!P5 STG.E.U8 desc[UR36][R6.64], R3 ;  /* 0x000000030600d986 */ /* 0x0003e2000c101124 */
[----:B------:R-:W-:Y:S05]  /*2380*/  @P3 BRA `(.L_x_44) ;  /* 0x00000000000c3947 */ /* 0x000fea0003800000 */
[----:B--2---:R-:W1:Y:S02]  /*2390*/  LDG.E.U8 R157, desc[UR36][R10.64+0x1] ;  /* 0x000001240a9d7981 */ /* 0x004e64000c1e1100 */
[----:B-1----:R-:W-:-:S05]  /*23a0*/  PRMT R3, R157, 0x8880, RZ ;  /* 0x000088809d037816 */ /* 0x002fca00000000ff */
[----:B------:R-:W-:-:S07]  /*23b0*/  IMAD R12, R3, R156, RZ ;  /* 0x0000009c030c7224 */ /* 0x000fce00078e02ff */
.L_x_44:
[----:B------:R-:W-:Y:S05]  /*23c0*/  BSYNC B1 ;  /* 0x0000000000017941 */ /* 0x000fea0003800000 */
.L_x_43:
[----:B------:R-:W-:Y:S01]  /*23d0*/  @!P3 IMAD R27, R27, R155, R12 ;  /* 0x0000009b1b1bb224 */ /* 0x000fe200078e020c */
[----:B------:R-:W-:Y:S04]  /*23e0*/  BSSY B1, `(.L_x_45) ;  /* 0x0000006000017945 */ /* 0x000fe80003800000 */
[----:B------:R4:W-:Y:S01]  /*23f0*/  @!P3 STG.E.U8 desc[UR36][R6.64+0x1], R27 ;  /* 0x0000011b0600b986 */ /* 0x0009e2000c101124 */
[----:B------:R-:W-:Y:S05]  /*2400*/  @P4 BRA `(.L_x_46) ;  /* 0x00000000000c4947 */ /* 0x000fea0003800000 */
[----:B--2---:R-:W1:Y:S02]  /*2410*/  LDG.E.U8 R157, desc[UR36][R8.64+0x8] ;  /* 0x00000824089d7981 */ /* 0x004e64000c1e1100 */
[----:B-1----:R-:W-:-:S05]  /*2420*/  PRMT R3, R157, 0x8880, RZ ;  /* 0x000088809d037816 */ /* 0x002fca00000000ff */
[----:B------:R-:W-:-:S07]  /*2430*/  IMAD R12, R3, R156, RZ ;  /* 0x0000009c030c7224 */ /* 0x000fce00078e02ff */
.L_x_46:
[----:B------:R-:W-:Y:S05]  /*2440*/  BSYNC B1 ;  /* 0x0000000000017941 */ /* 0x000fea0003800000 */
.L_x_45:
[----:B-1----:R-:W-:Y:S01]  /*2450*/  @!P4 IMAD R3, R28, R155, R12 ;  /* 0x0000009b1c03c224 */ /* 0x002fe200078e020c */
[----:B------:R-:W-:Y:S04]  /*2460*/  BSSY B1, `(.L_x_47) ;  /* 0x0000006000017945 */ /* 0x000fe80003800000 */
[----:B------:R1:W-:Y:S01]  /*2470*/  @!P4 STG.E.U8 desc[UR36][R4.64+0x8], R3 ;  /* 0x000008030400c986 */ /* 0x0003e2000c101124 */
[----:B------:R-:W-:Y:S05]  /*2480*/  @P2 BRA `(.L_x_48) ;  /* 0x00000000000c2947 */ /* 0x000fea0003800000 */
[----:B--2---:R-:W1:Y:S02]  /*2490*/  LDG.E.U8 R157, desc[UR36][R8.64+0x9] ;  /* 0x00000924089d7981 */ /* 0x004e64000c1e1100 */
[----:B-1----:R-:W-:-:S05]  /*24a0*/  PRMT R3, R157, 0x8880, RZ ;  /* 0x000088809d037816 */ /* 0x002fca00000000ff */
[----:B------:R-:W-:-:S07]  /*24b0*/  IMAD R12, R3, R156, RZ ;  /* 0x0000009c030c7224 */ /* 0x000fce00078e02ff */
.L_x_48:
[----:B------:R-:W-:Y:S05]  /*24c0*/  BSYNC B1 ;  /* 0x0000000000017941 */ /* 0x000fea0003800000 */
.L_x_47:
[C---:B------:R-:W-:Y:S01]  /*24d0*/  ISETP.LT.OR P4, PT, R0.reuse, 0x9, !P0 ;  /* 0x000000090000780c */ /* 0x040fe20004781670 */
[----:B------:R-:W-:Y:S01]  /*24e0*/  @!P2 IMAD R29, R29, R155, R12 ;  /* 0x0000009b1d1da224 */ /* 0x000fe200078e020c */
[----:B------:R-:W-:Y:S01]  /*24f0*/  BSSY B1, `(.L_x_49) ;  /* 0x0000009000017945 */ /* 0x000fe20003800000 */
[C---:B------:R-:W-:Y:S02]  /*2500*/  ISETP.LT.OR P3, PT, R0.reuse, 0xa, !P0 ;  /* 0x0000000a0000780c */ /* 0x040fe40004761670 */
[C---:B------:R-:W-:Y:S01]  /*2510*/  ISETP.LT.OR P5, PT, R0.reuse, 0x11, !P1 ;  /* 0x000000110000780c */ /* 0x040fe20004fa1670 */
[----:B------:R0:W-:Y:S01]  /*2520*/  @!P2 STG.E.U8 desc[UR36][R4.64+0x9], R29 ;  /* 0x0000091d0400a986 */ /* 0x0001e2000c101124 */
[----:B------:R-:W-:-:S06]  /*2530*/  ISETP.LT.OR P2, PT, R0, 0x12, !P1 ;  /* 0x000000120000780c */ /* 0x000fcc0004f41670 */
[----:B------:R-:W-:Y:S07]  /*2540*/  @P4 BRA `(.L_x_50) ;  /* 0x00000000000c4947 */ /* 0x000fee0003800000 */
[----:B--2---:R-:W1:Y:S02]  /*2550*/  LDG.E.U8 R157, desc[UR36][R10.64+0x8] ;  /* 0x000008240a9d7981 */ /* 0x004e64000c1e1100 */
[----:B-1----:R-:W-:-:S05]  /*2560*/  PRMT R3, R157, 0x8880, RZ ;  /* 0x000088809d037816 */ /* 0x002fca00000000ff */
[----:B------:R-:W-:-:S07]  /*2570*/  IMAD R12, R3, R156, RZ ;  /* 0x0000009c030c7224 */ /* 0x000fce00078e02ff */
.L_x_50:
[----:B------:R-:W-:Y:S05]  /*2580*/  BSYNC B1 ;  /* 0x0000000000017941 */ /* 0x000fea0003800000 */
.L_x_49:
[----:B-1----:R-:W-:Y:S01]  /*2590*/  @!P4 IMAD R3, R30, R155, R12 ;  /* 0x0000009b1e03c224 */ /* 0x002fe200078e020c */
[----:B------:R-:W-:Y:S04]  /*25a0*/  BSSY B1, `(.L_x_51) ;  /* 0x0000006000017945 */ /* 0x000fe80003800000 */
[----:B------:R1:W-:Y:S01]  /*25b0*/  @!P4 STG.E.U8 desc[UR36][R6.64+0x8], R3 ;  /* 0x000008030600c986 */ /* 0x0003e2000c101124 */
[----:B------:R-:W-:Y:S05]  /*25c0*/  @P3 BRA `(.L_x_52) ;  /* 0x00000000000c3947 */ /* 0x000fea0003800000 */
[----:B--2---:R-:W1:Y:S02]  /*25d0*/  LDG.E.U8 R157, desc[UR36][R10.64+0x9] ;  /* 0x000009240a9d7981 */ /* 0x004e64000c1e1100 */
[----:B-1----:R-:W-:-:S05]  /*25e0*/  PRMT R3, R157, 0x8880, RZ ;  /* 0x000088809d037816 */ /* 0x002fca00000000ff */
[----:B------:R-:W-:-:S07]  /*25f0*/  IMAD R12, R3, R156, RZ ;  /* 0x0000009c030c7224 */ /* 0x000fce00078e02ff */
.L_x_52:
[----:B------:R-:W-:Y:S05]  /*2600*/  BSYNC B1 ;  /* 0x0000000000017941 */ /* 0x000fea0003800000 */
.L_x_51:
[----:B------:R-:W-:Y:S01]  /*2610*/  @!P3 IMAD R31, R31, R155, R12 ;  /* 0x0000009b1f1fb224 */ /* 0x000fe200078e020c */
[----:B------:R-:W-:Y:S04]  /*2620*/  BSSY B1, `(.L_x_53) ;  /* 0x0000006000017945 */ /* 0x000fe80003800000 */
[----:B------:R0:W-:Y:S01]  /*2630*/  @!P3 STG.E.U8 desc[UR36][R6.64+0x9], R31 ;  /* 0x0000091f0600b986 */ /* 0x0001e2000c101124 */
[----:B------:R-:W-:Y:S05]  /*2640*/  @P5 BRA `(.L_x_54) ;  /* 0x00000000000c5947 */ /* 0x000fea0003800000 */
[----:B--2---:R-:W1:Y:S02]  /*2650*/  LDG.E.U8 R157, desc[UR36][R8.64+0x10] ;  /* 0x00001024089d7981 */ /* 0x004e64000c1e1100 */
[----:B-1----:R-:W-:-:S05]  /*2660*/  PRMT R3, R157, 0x8880, RZ ;  /* 0x000088809d037816 */ /* 0x002fca00000000ff */
[----:B------:R-:W-:-:S07]  /*2670*/  IMAD R12, R3, R156, RZ ;  /* 0x0000009c030c7224 */ /* 0x000fce00078e02ff */
.L_x_54:
[----:B------:R-:W-:Y:S05]  /*2680*/  BSYNC B1 ;  /* 0x0000000000017941 */ /* 0x000fea0003800000 */
.L_x_53:
[----:B-1----:R-:W-:Y:S01]  /*2690*/  @!P5 IMAD R3, R32, R155, R12 ;  /* 0x0000009b2003d224 */ /* 0x002fe200078e020c */
[----:B------:R-:W-:Y:S04]  /*26a0*/  BSSY B1, `(.L_x_55) ;  /* 0x0000006000017945 */ /* 0x000fe80003800000 */
[----:B------:R1:W-:Y:S01]  /*26b0*/  @!P5 STG.E.U8 desc[UR36][R4.64+0x10], R3 ;  /* 0x000010030400d986 */ /* 0x0003e2000c101124 */
[----:B------:R-:W-:Y:S05]  /*26c0*/  @P2 BRA `(.L_x_56) ;  /* 0x00000000000c2947 */ /* 0x000fea0003800000 */
[----:B--2---:R-:W1:Y:S02]  /*26d0*/  LDG.E.U8 R157, desc[UR36][R8.64+0x11] ;  /* 0x00001124089d7981 */ /* 0x004e64000c1e1100 */
[----:B-1----:R-:W-:-:S05]  /*26e0*/  PRMT R3, R157, 0x8880, RZ ;  /* 0x000088809d037816 */ /* 0x002fca00000000ff */
[----:B------:R-:W-:-:S07]  /*26f0*/  IMAD R12, R3, R156, RZ ;  /* 0x0000009c030c7224 */ /* 0x000fce00078e02ff */
.L_x_56:
[----:B------:R-:W-:Y:S05]  /*2700*/  BSYNC B1 ;  /* 0x0000000000017941 */ /* 0x000fea0003800000 */
.L_x_55:
        /* <DEDUP_REMOVED lines=11> */
.L_x_58:
[----:B------:R-:W-:Y:S05]  /*27c0*/  BSYNC B1 ;  /* 0x0000000000017941 */ /* 0x000fea0003800000 */
.L_x_57:
[----:B-1----:R-:W-:Y:S01]  /*27d0*/  @!P4 IMAD R3, R34, R155, R12 ;  /* 0x0000009b2203c224 */ /* 0x002fe200078e020c */
[----:B------:R-:W-:Y:S04]  /*27e0*/  BSSY B1, `(.L_x_59) ;  /* 0x0000006000017945 */ /* 0x000fe80003800000 */
[----:B------:R1:W-:Y:S01]  /*27f0*/  @!P4 STG.E.U8 desc[UR36][R6.64+0x10], R3 ;  /* 0x000010030600c986 */ /* 0x0003e2000c101124 */
[----:B------:R-:W-:Y:S05]  /*2800*/  @P3 BRA `(.L_x_60) ;  /* 0x00000000000c3947 */ /* 0x000fea0003800000 */
[----:B--2---:R-:W1:Y:S02]  /*2810*/  LDG.E.U8 R157, desc[UR36][R10.64+0x11] ;  /* 0x000011240a9d7981 */ /* 0x004e64000c1e1100 */
[----:B-1----:R-:W-:-:S05]  /*2820*/  PRMT R3, R157, 0x8880, RZ ;  /* 0x000088809d037816 */ /* 0x002fca00000000ff */
[----:B------:R-:W-:-:S07]  /*2830*/  IMAD R12, R3, R156, RZ ;  /* 0x0000009c030c7224 */ /* 0x000fce00078e02ff */
.L_x_60:
[----:B------:R-:W-:Y:S05]  /*2840*/  BSYNC B1 ;  /* 0x0000000000017941 */ /* 0x000fea0003800000 */
.L_x_59:
[----:B------:R-:W-:Y:S01]  /*2850*/  @!P3 IMAD R35, R35, R155, R12 ;  /* 0x0000009b2323b224 */ /* 0x000fe200078e020c */
[----:B------:R-:W-:Y:S04]  /*2860*/  BSSY B1, `(.L_x_61) ;  /* 0x0000006000017945 */ /* 0x000fe80003800000 */
[----:B------:R0:W-:Y:S01]  /*2870*/  @!P3 STG.E.U8 desc[UR36][R6.64+0x11], R35 ;  /* 0x000011230600b986 */ /* 0x0001e2000c101124 */
[----:B------:R-:W-:Y:S05]  /*2880*/  @P5 BRA `(.L_x_62) ;  /* 0x00000000000c5947 */ /* 0x000fea0003800000 */
[----:B--2---:R-:W1:Y:S02]  /*2890*/  LDG.E.U8 R157, desc[UR36][R8.64+0x18] ;  /* 0x00001824089d7981 */ /* 0x004e64000c1e1100 */
[----:B-1----:R-:W-:-:S05]  /*28a0*/  PRMT R3, R157, 0x8880, RZ ;  /* 0x000088809d037816 */ /* 0x002fca00000000ff */
[----:B------:R-:W-:-:S07]  /*28b0*/  IMAD R12, R3, R156, RZ ;  /* 0x0000009c030c7224 */ /* 0x000fce00078e02ff */
.L_x_62:
[----:B------:R-:W-:Y:S05]  /*28c0*/  BSYNC B1 ;  /* 0x0000000000017941 */ /* 0x000fea0003800000 */
.L_x_61:
[----:B-1----:R-:W-:Y:S01]  /*28d0*/  @!P5 IMAD R3, R36, R155, R12 ;  /* 0x0000009b2403d224 */ /* 0x002fe200078e020c */
[----:B------:R-:W-:Y:S04]  /*28e0*/  BSSY B1, `(.L_x_63) ;  /* 0x0000006000017945 */ /* 0x000fe80003800000 */
[----:B------:R1:W-:Y:S01]  /*28f0*/  @!P5 STG.E.U8 desc[UR36][R4.64+0x18], R3 ;  /* 0x000018030400d986 */ /* 0x0003e2000c101124 */
[----:B------:R-:W-:Y:S05]  /*2900*/  @P2 BRA `(.L_x_64) ;  /* 0x00000000000c2947 */ /* 0x000fea0003800000 */
[----:B--2---:R-:W1:Y:S02]  /*2910*/  LDG.E.U8 R157, desc[UR36][R8.64+0x19] ;  /* 0x00001924089d7981 */ /* 0x004e64000c1e1100 */
[----:B-1----:R-:W-:-:S05]  /*2920*/  PRMT R3, R157, 0x8880, RZ ;  /* 0x000088809d037816 */ /* 0x002fca00000000ff */
[----:B------:R-:W-:-:S07]  /*2930*/  IMAD R12, R3, R156, RZ ;  /* 0x0000009c030c7224 */ /* 0x000fce00078e02ff */
.L_x_64:
[----:B------:R-:W-:Y:S05]  /*2940*/  BSYNC B1 ;  /* 0x0000000000017941 */ /* 0x000fea0003800000 */
.L_x_63:
        /* <DEDUP_REMOVED lines=11> */
.L_x_66:
[----:B------:R-:W-:Y:S05]  /*2a00*/  BSYNC B1 ;  /* 0x0000000000017941 */ /* 0x000fea0003800000 */
.L_x_65:
[----:B-1----:R-:W-:Y:S01]  /*2a10*/  @!P4 IMAD R3, R38, R155, R12 ;  /* 0x0000009b2603c224 */ /* 0x002fe200078e020c */
[----:B------:R-:W-:Y:S04]  /*2a20*/  BSSY B1, `(.L_x_67) ;  /* 0x0000006000017945 */ /* 0x000fe80003800000 */
[----:B------:R1:W-:Y:S01]  /*2a30*/  @!P4 STG.E.U8 desc[UR36][R6.64+0x18], R3 ;  /* 0x000018030600c986 */ /* 0x0003e2000c101124 */
[----:B------:R-:W-:Y:S05]  /*2a40*/  @P3 BRA `(.L_x_68) ;  /* 0x00000000000c3947 */ /* 0x000fea0003800000 */
[----:B--2---:R-:W1:Y:S02]  /*2a50*/  LDG.E.U8 R157, desc[UR36][R10.64+0x19] ;  /* 0x000019240a9d7981 */ /* 0x004e64000c1e1100 */
[----:B-1----:R-:W-:-:S05]  /*2a60*/  PRMT R3, R157, 0x8880, RZ ;  /* 0x000088809d037816 */ /* 0x002fca00000000ff */
[----:B------:R-:W-:-:S07]  /*2a70*/  IMAD R12, R3, R156, RZ ;  /* 0x0000009c030c7224 */ /* 0x000fce00078e02ff */
.L_x_68:
[----:B------:R-:W-:Y:S05]  /*2a80*/  BSYNC B1 ;  /* 0x0000000000017941 */ /* 0x000fea0003800000 */
.L_x_67:
[----:B------:R-:W-:Y:S01]  /*2a90*/  @!P3 IMAD R39, R39, R155, R12 ;  /* 0x0000009b2727b224 */ /* 0x000fe200078e020c */
[----:B------:R-:W-:Y:S04]  /*2aa0*/  BSSY B1, `(.L_x_69) ;  /* 0x0000006000017945 */ /* 0x000fe80003800000 */
[----:B------:R0:W-:Y:S01]  /*2ab0*/  @!P3 STG.E.U8 desc[UR36][R6.64+0x19], R39 ;  /* 0x000019270600b986 */ /* 0x0001e2000c101124 */
[----:B------:R-:W-:Y:S05]  /*2ac0*/  @P5 BRA `(.L_x_70) ;  /* 0x00000000000c5947 */ /* 0x000fea0003800000 */
[----:B--2---:R-:W1:Y:S02]  /*2ad0*/  LDG.E.U8 R157, desc[UR36][R8.64+0x20] ;  /* 0x00002024089d7981 */ /* 0x004e64000c1e1100 */
[----:B-1----:R-:W-:-:S05]  /*2ae0*/  PRMT R3, R157, 0x8880, RZ ;  /* 0x000088809d037816 */ /* 0x002fca00000000ff */
[----:B------:R-:W-:-:S07]  /*2af0*/  IMAD R12, R3, R156, RZ ;  /* 0x0000009c030c7224 */ /* 0x000fce00078e02ff */
.L_x_70:
[----:B------:R-:W-:Y:S05]  /*2b00*/  BSYNC B1 ;  /* 0x0000000000017941 */ /* 0x000fea0003800000 */
.L_x_69:
[----:B-1----:R-:W-:Y:S01]  /*2b10*/  @!P5 IMAD R3, R40, R155, R12 ;  /* 0x0000009b2803d224 */ /* 0x002fe200078e020c */
[----:B------:R-:W-:Y:S04]  /*2b20*/  BSSY B1, `(.L_x_71) ;  /* 0x0000006000017945 */ /* 0x000fe80003800000 */
[----:B------:R1:W-:Y:S01]  /*2b30*/  @!P5 STG.E.U8 desc[UR36][R4.64+0x20], R3 ;  /* 0x000020030400d986 */ /* 0x0003e2000c101124 */
[----:B------:R-:W-:Y:S05]  /*2b40*/  @P2 BRA `(.L_x_72) ;  /* 0x00000000000c2947 */ /* 0x000fea0003800000 */
[----:B--2---:R-:W1:Y:S02]  /*2b50*/  LDG.E.U8 R157, desc[UR36][R8.64+0x21] ;  /* 0x00002124089d7981 */ /* 0x004e64000c1e1100 */
[----:B-1----:R-:W-:-:S05]  /*2b60*/  PRMT R3, R157, 0x8880, RZ ;  /* 0x000088809d037816 */ /* 0x002fca00000000ff */
[----:B------:R-:W-:-:S07]  /*2b70*/  IMAD R12, R3, R156, RZ ;  /* 0x0000009c030c7224 */ /* 0x000fce00078e02ff */
.L_x_72:
[----:B------:R-:W-:Y:S05]  /*2b80*/  BSYNC B1 ;  /* 0x0000000000017941 */ /* 0x000fea0003800000 */
.L_x_71:
        /* <DEDUP_REMOVED lines=11> */
.L_x_74:
[----:B------:R-:W-:Y:S05]  /*2c40*/  BSYNC B1 ;  /* 0x0000000000017941 */ /* 0x000fea0003800000 */
.L_x_73:
[----:B-1----:R-:W-:Y:S01]  /*2c50*/  @!P4 IMAD R3, R42, R155, R12 ;  /* 0x0000009b2a03c224 */ /* 0x002fe200078e020c */
[----:B------:R-:W-:Y:S04]  /*2c60*/  BSSY B1, `(.L_x_75) ;  /* 0x0000006000017945 */ /* 0x000fe80003800000 */
[----:B------:R1:W-:Y:S01]  /*2c70*/  @!P4 STG.E.U8 desc[UR36][R6.64+0x20], R3 ;  /* 0x000020030600c986 */ /* 0x0003e2000c101124 */
[----:B------:R-:W-:Y:S05]  /*2c80*/  @P3 BRA `(.L_x_76) ;  /* 0x00000000000c3947 */ /* 0x000fea0003800000 */
[----:B--2---:R-:W1:Y:S02]  /*2c90*/  LDG.E.U8 R157, desc[UR36][R10.64+0x21] ;  /* 0x000021240a9d7981 */ /* 0x004e64000c1e1100 */
[----:B-1----:R-:W-:-:S05]  /*2ca0*/  PRMT R3, R157, 0x8880, RZ ;  /* 0x000088809d037816 */ /* 0x002fca00000000ff */
[----:B------:R-:W-:-:S07]  /*2cb0*/  IMAD R12, R3, R156, RZ ;  /* 0x0000009c030c7224 */ /* 0x000fce00078e02ff */
.L_x_76:
[----:B------:R-:W-:Y:S05]  /*2cc0*/  BSYNC B1 ;  /* 0x0000000000017941 */ /* 0x000fea0003800000 */
.L_x_75:
[----:B------:R-:W-:Y:S01]  /*2cd0*/  @!P3 IMAD R43, R43, R155, R12 ;  /* 0x0000009b2b2bb224 */ /* 0x000fe200078e020c */
[----:B------:R-:W-:Y:S04]  /*2ce0*/  BSSY B1, `(.L_x_77) ;  /* 0x0000006000017945 */ /* 0x000fe80003800000 */
[----:B------:R0:W-:Y:S01]  /*2cf0*/  @!P3 STG.E.U8 desc[UR36][R6.64+0x21], R43 ;  /* 0x0000212b0600b986 */ /* 0x0001e2000c101124 */
[----:B------:R-:W-:Y:S05]  /*2d00*/  @P5 BRA `(.L_x_78) ;  /* 0x00000000000c5947 */ /* 0x000fea0003800000 */
[----:B--2---:R-:W1:Y:S02]  /*2d10*/  LDG.E.U8 R157, desc[UR36][R8.64+0x28] ;  /* 0x00002824089d7981 */ /* 0x004e64000c1e1100 */
[----:B-1----:R-:W-:-:S05]  /*2d20*/  PRMT R3, R157, 0x8880, RZ ;  /* 0x000088809d037816 */ /* 0x002fca00000000ff */
[----:B------:R-:W-:-:S07]  /*2d30*/  IMAD R12, R3, R156, RZ ;  /* 0x0000009c030c7224 */ /* 0x000fce00078e02ff */
.L_x_78:
[----:B------:R-:W-:Y:S05]  /*2d40*/  BSYNC B1 ;  /* 0x0000000000017941 */ /* 0x000fea0003800000 */
.L_x_77:
[----:B-1----:R-:W-:Y:S01]  /*2d50*/  @!P5 IMAD R3, R44, R155, R12 ;  /* 0x0000009b2c03d224 */ /* 0x002fe200078e020c */
[----:B------:R-:W-:Y:S04]  /*2d60*/  BSSY B1, `(.L_x_79) ;  /* 0x0000006000017945 */ /* 0x000fe80003800000 */
[----:B------:R1:W-:Y:S01]  /*2d70*/  @!P5 STG.E.U8 desc[UR36][R4.64+0x28], R3 ;  /* 0x000028030400d986 */ /* 0x0003e2000c101124 */
[----:B------:R-:W-:Y:S05]  /*2d80*/  @P2 BRA `(.L_x_80) ;  /* 0x00000000000c2947 */ /* 0x000fea0003800000 */
[----:B--2---:R-:W1:Y:S02]  /*2d90*/  LDG.E.U8 R157, desc[UR36][R8.64+0x29] ;  /* 0x00002924089d7981 */ /* 0x004e64000c1e1100 */
[----:B-1----:R-:W-:-:S05]  /*2da0*/  PRMT R3, R157, 0x8880, RZ ;  /* 0x000088809d037816 */ /* 0x002fca00000000ff */
[----:B------:R-:W-:-:S07]  /*2db0*/  IMAD R12, R3, R156, RZ ;  /* 0x0000009c030c7224 */ /* 0x000fce00078e02ff */
.L_x_80:
[----:B------:R-:W-:Y:S05]  /*2dc0*/  BSYNC B1 ;  /* 0x0000000000017941 */ /* 0x000fea0003800000 */
.L_x_79:
        /* <DEDUP_REMOVED lines=11> */
.L_x_82:
[----:B------:R-:W-:Y:S05]  /*2e80*/  BSYNC B1 ;  /* 0x0000000000017941 */ /* 0x000fea0003800000 */
.L_x_81:
[----:B-1----:R-:W-:Y:S01]  /*2e90*/  @!P4 IMAD R3, R46, R155, R12 ;  /* 0x0000009b2e03c224 */ /* 0x002fe200078e020c */
[----:B------:R-:W-:Y:S04]  /*2ea0*/  BSSY B1, `(.L_x_83) ;  /* 0x0000006000017945 */ /* 0x000fe80003800000 */
[----:B------:R1:W-:Y:S01]  /*2eb0*/  @!P4 STG.E.U8 desc[UR36][R6.64+0x28], R3 ;  /* 0x000028030600c986 */ /* 0x0003e2000c101124 */
[----:B------:R-:W-:Y:S05]  /*2ec0*/  @P3 BRA `(.L_x_84) ;  /* 0x00000000000c3947 */ /* 0x000fea0003800000 */
[----:B--2---:R-:W1:Y:S02]  /*2ed0*/  LDG.E.U8 R157, desc[UR36][R10.64+0x29] ;  /* 0x000029240a9d7981 */ /* 0x004e64000c1e1100 */
[----:B-1----:R-:W-:-:S05]  /*2ee0*/  PRMT R3, R157, 0x8880, RZ ;  /* 0x000088809d037816 */ /* 0x002fca00000000ff */
[----:B------:R-:W-:-:S07]  /*2ef0*/  IMAD R12, R3, R156, RZ ;  /* 0x0000009c030c7224 */ /* 0x000fce00078e02ff */
.L_x_84:
[----:B------:R-:W-:Y:S05]  /*2f00*/  BSYNC B1 ;  /* 0x0000000000017941 */ /* 0x000fea0003800000 */
.L_x_83:
[----:B------:R-:W-:Y:S01]  /*2f10*/  @!P3 IMAD R47, R47, R155, R12 ;  /* 0x0000009b2f2fb224 */ /* 0x000fe200078e020c */
[----:B------:R-:W-:Y:S04]  /*2f20*/  BSSY B1, `(.L_x_85) ;  /* 0x0000006000017945 */ /* 0x000fe80003800000 */
[----:B------:R0:W-:Y:S01]  /*2f30*/  @!P3 STG.E.U8 desc[UR36][R6.64+0x29], R47 ;  /* 0x0000292f0600b986 */ /* 0x0001e2000c101124 */
[----:B------:R-:W-:Y:S05]  /*2f40*/  @P5 BRA `(.L_x_86) ;  /* 0x00000000000c5947 */ /* 0x000fea0003800000 */
[----:B--2---:R-:W1:Y:S02]  /*2f50*/  LDG.E.U8 R157, desc[UR36][R8.64+0x30] ;  /* 0x00003024089d7981 */ /* 0x004e64000c1e1100 */
[----:B-1----:R-:W-:-:S05]  /*2f60*/  PRMT R3, R157, 0x8880, RZ ;  /* 0x000088809d037816 */ /* 0x002fca00000000ff */
[----:B------:R-:W-:-:S07]  /*2f70*/  IMAD R12, R3, R156, RZ ;  /* 0x0000009c030c7224 */ /* 0x000fce00078e02ff */
.L_x_86:
[----:B------:R-:W-:Y:S05]  /*2f80*/  BSYNC B1 ;  /* 0x0000000000017941 */ /* 0x000fea0003800000 */
.L_x_85:
[----:B-1----:R-:W-:Y:S01]  /*2f90*/  @!P5 IMAD R3, R48, R155, R12 ;  /* 0x0000009b3003d224 */ /* 0x002fe200078e020c */
[----:B------:R-:W-:Y:S04]  /*2fa0*/  BSSY B1, `(.L_x_87) ;  /* 0x0000006000017945 */ /* 0x000fe80003800000 */
[----:B------:R1:W-:Y:S01]  /*2fb0*/  @!P5 STG.E.U8 desc[UR36][R4.64+0x30], R3 ;  /* 0x000030030400d986 */ /* 0x0003e2000c101124 */
[----:B------:R-:W-:Y:S05]  /*2fc0*/  @P2 BRA `(.L_x_88) ;  /* 0x00000000000c2947 */ /* 0x000fea0003800000 */
[----:B--2---:R-:W1:Y:S02]  /*2fd0*/  LDG.E.U8 R157, desc[UR36][R8.64+0x31] ;  /* 0x00003124089d7981 */ /* 0x004e64000c1e1100 */
[----:B-1----:R-:W-:-:S05]  /*2fe0*/  PRMT R3, R157, 0x8880, RZ ;  /* 0x000088809d037816 */ /* 0x002fca00000000ff */
[----:B------:R-:W-:-:S07]  /*2ff0*/  IMAD R12, R3, R156, RZ ;  /* 0x0000009c030c7224 */ /* 0x000fce00078e02ff */
.L_x_88:
[----:B------:R-:W-:Y:S05]  /*3000*/  BSYNC B1 ;  /* 0x0000000000017941 */ /* 0x000fea0003800000 */
.L_x_87:
        /* <DEDUP_REMOVED lines=11> */
.L_x_90:
[----:B------:R-:W-:Y:S05]  /*30c0*/  BSYNC B1 ;  /* 0x0000000000017941 */ /* 0x000fea0003800000 */
.L_x_89:
[----:B-1----:R-:W-:Y:S01]  /*30d0*/  @!P4 IMAD R3, R50, R155, R12 ;  /* 0x0000009b3203c224 */ /* 0x002fe200078e020c */
[----:B------:R-:W-:Y:S04]  /*30e0*/  BSSY B1, `(.L_x_91) ;  /* 0x0000006000017945 */ /* 0x000fe80003800000 */
[----:B------:R1:W-:Y:S01]  /*30f0*/  @!P4 STG.E.U8 desc[UR36][R6.64+0x30], R3 ;  /* 0x000030030600c986 */ /* 0x0003e2000c101124 */
[----:B------:R-:W-:Y:S05]  /*3100*/  @P3 BRA `(.L_x_92) ;  /* 0x00000000000c3947 */ /* 0x000fea0003800000 */
[----:B--2---:R-:W1:Y:S02]  /*3110*/  LDG.E.U8 R157, desc[UR36][R10.64+0x31] ;  /* 0x000031240a9d7981 */ /* 0x004e64000c1e1100 */
[----:B-1----:R-:W-:-:S05]  /*3120*/  PRMT R3, R157, 0x8880, RZ ;  /* 0x000088809d037816 */ /* 0x002fca00000000ff */
[----:B------:R-:W-:-:S07]  /*3130*/  IMAD R12, R3, R156, RZ ;  /* 0x0000009c030c7224 */ /* 0x000fce00078e02ff */
.L_x_92:
[----:B------:R-:W-:Y:S05]  /*3140*/  BSYNC B1 ;  /* 0x0000000000017941 */ /* 0x000fea0003800000 */
.L_x_91:
[----:B------:R-:W-:Y:S01]  /*3150*/  @!P3 IMAD R51, R51, R155, R12 ;  /* 0x0000009b3333b224 */ /* 0x000fe200078e020c */
[----:B------:R-:W-:Y:S04]  /*3160*/  BSSY B1, `(.L_x_93) ;  /* 0x0000006000017945 */ /* 0x000fe80003800000 */
[----:B------:R0:W-:Y:S01]  /*3170*/  @!P3 STG.E.U8 desc[UR36][R6.64+0x31], R51 ;  /* 0x000031330600b986 */ /* 0x0001e2000c101124 */
[----:B------:R-:W-:Y:S05]  /*3180*/  @P5 BRA `(.L_x_94) ;  /* 0x00000000000c5947 */ /* 0x000fea0003800000 */
[----:B--2---:R-:W1:Y:S02]  /*3190*/  LDG.E.U8 R157, desc[UR36][R8.64+0x38] ;  /* 0x00003824089d7981 */ /* 0x004e64000c1e1100 */
[----:B-1----:R-:W-:-:S05]  /*31a0*/  PRMT R3, R157, 0x8880, RZ ;  /* 0x000088809d037816 */ /* 0x002fca00000000ff */
[----:B------:R-:W-:-:S07]  /*31b0*/  IMAD R12, R3, R156, RZ ;  /* 0x0000009c030c7224 */ /* 0x000fce00078e02ff */
.L_x_94:
[----:B------:R-:W-:Y:S05]  /*31c0*/  BSYNC B1 ;  /* 0x0000000000017941 */ /* 0x000fea0003800000 */
.L_x_93:
[----:B-1----:R-:W-:Y:S01]  /*31d0*/  @!P5 IMAD R3, R52, R155, R12 ;  /* 0x0000009b3403d224 */ /* 0x002fe200078e020c */
[----:B------:R-:W-:Y:S04]  /*31e0*/  BSSY B1, `(.L_x_95) ;  /* 0x0000006000017945 */ /* 0x000fe80003800000 */
[----:B------:R1:W-:Y:S01]  /*31f0*/  @!P5 STG.E.U8 desc[UR36][R4.64+0x38], R3 ;  /* 0x000038030400d986 */ /* 0x0003e2000c101124 */
[----:B------:R-:W-:Y:S05]  /*3200*/  @P2 BRA `(.L_x_96) ;  /* 0x00000000000c2947 */ /* 0x000fea0003800000 */
[----:B--2---:R-:W1:Y:S02]  /*3210*/  LDG.E.U8 R157, desc[UR36][R8.64+0x39] ;  /* 0x00003924089d7981 */ /* 0x004e64000c1e1100 */
[----:B-1----:R-:W-:-:S05]  /*3220*/  PRMT R3, R157, 0x8880, RZ ;  /* 0x000088809d037816 */ /* 0x002fca00000000ff */
[----:B------:R-:W-:-:S07]  /*3230*/  IMAD R12, R3, R156, RZ ;  /* 0x0000009c030c7224 */ /* 0x000fce00078e02ff */
.L_x_96:
[----:B------:R-:W-:Y:S05]  /*3240*/  BSYNC B1 ;  /* 0x0000000000017941 */ /* 0x000fea0003800000 */
.L_x_95:
        /* <DEDUP_REMOVED lines=11> */
.L_x_98:
[----:B------:R-:W-:Y:S05]  /*3300*/  BSYNC B1 ;  /* 0x0000000000017941 */ /* 0x000fea0003800000 */
.L_x_97:
[----:B-1----:R-:W-:Y:S01]  /*3310*/  @!P4 IMAD R3, R54, R155, R12 ;  /* 0x0000009b3603c224 */ /* 0x002fe200078e020c */
[----:B------:R-:W-:Y:S04]  /*3320*/  BSSY B1, `(.L_x_99) ;  /* 0x0000006000017945 */ /* 0x000fe80003800000 */
[----:B------:R1:W-:Y:S01]  /*3330*/  @!P4 STG.E.U8 desc[UR36][R6.64+0x38], R3 ;  /* 0x000038030600c986 */ /* 0x0003e2000c101124 */
[----:B------:R-:W-:Y:S05]  /*3340*/  @P3 BRA `(.L_x_100) ;  /* 0x00000000000c3947 */ /* 0x000fea0003800000 */
[----:B--2---:R-:W1:Y:S02]  /*3350*/  LDG.E.U8 R157, desc[UR36][R10.64+0x39] ;  /* 0x000039240a9d7981 */ /* 0x004e64000c1e1100 */
[----:B-1----:R-:W-:-:S05]  /*3360*/  PRMT R3, R157, 0x8880, RZ ;  /* 0x000088809d037816 */ /* 0x002fca00000000ff */
[----:B------:R-:W-:-:S07]  /*3370*/  IMAD R12, R3, R156, RZ ;  /* 0x0000009c030c7224 */ /* 0x000fce00078e02ff */
.L_x_100:
[----:B------:R-:W-:Y:S05]  /*3380*/  BSYNC B1 ;  /* 0x0000000000017941 */ /* 0x000fea0003800000 */
.L_x_99:
[----:B------:R-:W-:Y:S01]  /*3390*/  @!P3 IMAD R55, R55, R155, R12 ;  /* 0x0000009b3737b224 */ /* 0x000fe200078e020c */
[----:B------:R-:W-:Y:S04]  /*33a0*/  BSSY B1, `(.L_x_101) ;  /* 0x0000006000017945 */ /* 0x000fe80003800000 */
[----:B------:R0:W-:Y:S01]  /*33b0*/  @!P3 STG.E.U8 desc[UR36][R6.64+0x39], R55 ;  /* 0x000039370600b986 */ /* 0x0001e2000c101124 */
[----:B------:R-:W-:Y:S05]  /*33c0*/  @P5 BRA `(.L_x_102) ;  /* 0x00000000000c5947 */ /* 0x000fea0003800000 */
[----:B--2---:R-:W1:Y:S02]  /*33d0*/  LDG.E.U8 R157, desc[UR36][R8.64+0x40] ;  /* 0x00004024089d7981 */ /* 0x004e64000c1e1100 */
[----:B-1----:R-:W-:-:S05]  /*33e0*/  PRMT R3, R157, 0x8880, RZ ;  /* 0x000088809d037816 */ /* 0x002fca00000000ff */
[----:B------:R-:W-:-:S07]  /*33f0*/  IMAD R12, R3, R156, RZ ;  /* 0x0000009c030c7224 */ /* 0x000fce00078e02ff */
.L_x_102:
[----:B------:R-:W-:Y:S05]  /*3400*/  BSYNC B1 ;  /* 0x0000000000017941 */ /* 0x000fea0003800000 */
.L_x_101:
[----:B-1----:R-:W-:Y:S01]  /*3410*/  @!P5 IMAD R3, R56, R155, R12 ;  /* 0x0000009b3803d224 */ /* 0x002fe200078e020c */
[----:B------:R-:W-:Y:S04]  /*3420*/  BSSY B1, `(.L_x_103) ;  /* 0x0000006000017945 */ /* 0x000fe80003800000 */
[----:B------:R1:W-:Y:S01]  /*3430*/  @!P5 STG.E.U8 desc[UR36][R4.64+0x40], R3 ;  /* 0x000040030400d986 */ /* 0x0003e2000c101124 */
[----:B------:R-:W-:Y:S05]  /*3440*/  @P2 BRA `(.L_x_104) ;  /* 0x00000000000c2947 */ /* 0x000fea0003800000 */
[----:B--2---:R-:W1:Y:S02]  /*3450*/  LDG.E.U8 R157, desc[UR36][R8.64+0x41] ;  /* 0x00004124089d7981 */ /* 0x004e64000c1e1100 */
[----:B-1----:R-:W-:-:S05]  /*3460*/  PRMT R3, R157, 0x8880, RZ ;  /* 0x000088809d037816 */ /* 0x002fca00000000ff */
[----:B------:R-:W-:-:S07]  /*3470*/  IMAD R12, R3, R156, RZ ;  /* 0x0000009c030c7224 */ /* 0x000fce00078e02ff */
.L_x_104:
[----:B------:R-:W-:Y:S05]  /*3480*/  BSYNC B1 ;  /* 0x0000000000017941 */ /* 0x000fea0003800000 */
.L_x_103:
        /* <DEDUP_REMOVED lines=11> */
.L_x_106:
[----:B------:R-:W-:Y:S05]  /*3540*/  BSYNC B1 ;  /* 0x0000000000017941 */ /* 0x000fea0003800000 */
.L_x_105:
[----:B-1----:R-:W-:Y:S01]  /*3550*/  @!P4 IMAD R3, R58, R155, R12 ;  /* 0x0000009b3a03c224 */ /* 0x002fe200078e020c */
[----:B------:R-:W-:Y:S04]  /*3560*/  BSSY B1, `(.L_x_107) ;  /* 0x0000006000017945 */ /* 0x000fe80003800000 */
[----:B------:R1:W-:Y:S01]  /*3570*/  @!P4 STG.E.U8 desc[UR36][R6.64+0x40], R3 ;  /* 0x000040030600c986 */ /* 0x0003e2000c101124 */
[----:B------:R-:W-:Y:S05]  /*3580*/  @P3 BRA `(.L_x_108) ;  /* 0x00000000000c3947 */ /* 0x000fea0003800000 */
[----:B--2---:R-:W1:Y:S02]  /*3590*/  LDG.E.U8 R157, desc[UR36][R10.64+0x41] ;  /* 0x000041240a9d7981 */ /* 0x004e64000c1e1100 */
[----:B-1----:R-:W-:-:S05]  /*35a0*/  PRMT R3, R157, 0x8880, RZ ;  /* 0x000088809d037816 */ /* 0x002fca00000000ff */
[----:B------:R-:W-:-:S07]  /*35b0*/  IMAD R12, R3, R156, RZ ;  /* 0x0000009c030c7224 */ /* 0x000fce00078e02ff */
.L_x_108:
[----:B------:R-:W-:Y:S05]  /*35c0*/  BSYNC B1 ;  /* 0x0000000000017941 */ /* 0x000fea0003800000 */
.L_x_107:
[----:B------:R-:W-:Y:S01]  /*35d0*/  @!P3 IMAD R59, R59, R155, R12 ;  /* 0x0000009b3b3bb224 */ /* 0x000fe200078e020c */
[----:B------:R-:W-:Y:S04]  /*35e0*/  BSSY B1, `(.L_x_109) ;  /* 0x0000006000017945 */ /* 0x000fe80003800000 */
[----:B------:R0:W-:Y:S01]  /*35f0*/  @!P3 STG.E.U8 desc[UR36][R6.64+0x41], R59 ;  /* 0x0000413b0600b986 */ /* 0x0001e2000c101124 */
[----:B------:R-:W-:Y:S05]  /*3600*/  @P5 BRA `(.L_x_110) ;  /* 0x00000000000c5947 */ /* 0x000fea0003800000 */
[----:B--2---:R-:W1:Y:S02]  /*3610*/  LDG.E.U8 R157, desc[UR36][R8.64+0x48] ;  /* 0x00004824089d7981 */ /* 0x004e64000c1e1100 */
[----:B-1----:R-:W-:-:S05]  /*3620*/  PRMT R3, R157, 0x8880, RZ ;  /* 0x000088809d037816 */ /* 0x002fca00000000ff */
[----:B------:R-:W-:-:S07]  /*3630*/  IMAD R12, R3, R156, RZ ;  /* 0x0000009c030c7224 */ /* 0x000fce00078e02ff */
.L_x_110:
[----:B------:R-:W-:Y:S05]  /*3640*/  BSYNC B1 ;  /* 0x0000000000017941 */ /* 0x000fea0003800000 */
.L_x_109:
[----:B-1----:R-:W-:Y:S01]  /*3650*/  @!P5 IMAD R3, R60, R155, R12 ;  /* 0x0000009b3c03d224 */ /* 0x002fe200078e020c */
[----:B------:R-:W-:Y:S04]  /*3660*/  BSSY B1, `(.L_x_111) ;  /* 0x0000006000017945 */ /* 0x000fe80003800000 */
[----:B------:R1:W-:Y:S01]  /*3670*/  @!P5 STG.E.U8 desc[UR36][R4.64+0x48], R3 ;  /* 0x000048030400d986 */ /* 0x0003e2000c101124 */
[----:B------:R-:W-:Y:S05]  /*3680*/  @P2 BRA `(.L_x_112) ;  /* 0x00000000000c2947 */ /* 0x000fea0003800000 */
[----:B--2---:R-:W1:Y:S02]  /*3690*/  LDG.E.U8 R157, desc[UR36][R8.64+0x49] ;  /* 0x00004924089d7981 */ /* 0x004e64000c1e1100 */
[----:B-1----:R-:W-:-:S05]  /*36a0*/  PRMT R3, R157, 0x8880, RZ ;  /* 0x000088809d037816 */ /* 0x002fca00000000ff */
[----:B------:R-:W-:-:S07]  /*36b0*/  IMAD R12, R3, R156, RZ ;  /* 0x0000009c030c7224 */ /* 0x000fce00078e02ff */
.L_x_112:
[----:B------:R-:W-:Y:S05]  /*36c0*/  BSYNC B1 ;  /* 0x0000000000017941 */ /* 0x000fea0003800000 */
.L_x_111:
        /* <DEDUP_REMOVED lines=11> */
.L_x_114:
[----:B------:R-:W-:Y:S05]  /*3780*/  BSYNC B1 ;  /* 0x0000000000017941 */ /* 0x000fea0003800000 */
.L_x_113:
[----:B-1----:R-:W-:Y:S01]  /*3790*/  @!P4 IMAD R3, R62, R155, R12 ;  /* 0x0000009b3e03c224 */ /* 0x002fe200078e020c */
[----:B------:R-:W-:Y:S04]  /*37a0*/  BSSY B1, `(.L_x_115) ;  /* 0x0000006000017945 */ /* 0x000fe80003800000 */
[----:B------:R1:W-:Y:S01]  /*37b0*/  @!P4 STG.E.U8 desc[UR36][R6.64+0x48], R3 ;  /* 0x000048030600c986 */ /* 0x0003e2000c101124 */
[----:B------:R-:W-:Y:S05]  /*37c0*/  @P3 BRA `(.L_x_116) ;  /* 0x00000000000c3947 */ /* 0x000fea0003800000 */
[----:B--2---:R-:W1:Y:S02]  /*37d0*/  LDG.E.U8 R157, desc[UR36][R10.64+0x49] ;  /* 0x000049240a9d7981 */ /* 0x004e64000c1e1100 */
[----:B-1----:R-:W-:-:S05]  /*37e0*/  PRMT R3, R157, 0x8880, RZ ;  /* 0x000088809d037816 */ /* 0x002fca00000000ff */
[----:B------:R-:W-:-:S07]  /*37f0*/  IMAD R12, R3, R156, RZ ;  /* 0x0000009c030c7224 */ /* 0x000fce00078e02ff */
.L_x_116:
[----:B------:R-:W-:Y:S05]  /*3800*/  BSYNC B1 ;  /* 0x0000000000017941 */ /* 0x000fea0003800000 */
.L_x_115:
[----:B------:R-:W-:Y:S01]  /*3810*/  @!P3 IMAD R63, R63, R155, R12 ;  /* 0x0000009b3f3fb224 */ /* 0x000fe200078e020c */
[----:B------:R-:W-:Y:S04]  /*3820*/  BSSY B1, `(.L_x_117) ;  /* 0x0000006000017945 */ /* 0x000fe80003800000 */
[----:B------:R0:W-:Y:S01]  /*3830*/  @!P3 STG.E.U8 desc[UR36][R6.64+0x49], R63 ;  /* 0x0000493f0600b986 */ /* 0x0001e2000c101124 */
[----:B------:R-:W-:Y:S05]  /*3840*/  @P5 BRA `(.L_x_118) ;  /* 0x00000000000c5947 */ /* 0x000fea0003800000 */
[----:B--2---:R-:W1:Y:S02]  /*3850*/  LDG.E.U8 R157, desc[UR36][R8.64+0x50] ;  /* 0x00005024089d7981 */ /* 0x004e64000c1e1100 */
[----:B-1----:R-:W-:-:S05]  /*3860*/  PRMT R3, R157, 0x8880, RZ ;  /* 0x000088809d037816 */ /* 0x002fca00000000ff */
[----:B------:R-:W-:-:S07]  /*3870*/  IMAD R12, R3, R156, RZ ;  /* 0x0000009c030c7224 */ /* 0x000fce00078e02ff */
.L_x_118:
[----:B------:R-:W-:Y:S05]  /*3880*/  BSYNC B1 ;  /* 0x0000000000017941 */ /* 0x000fea0003800000 */
.L_x_117:
[----:B-1----:R-:W-:Y:S01]  /*3890*/  @!P5 IMAD R3, R64, R155, R12 ;  /* 0x0000009b4003d224 */ /* 0x002fe200078e020c */
[----:B------:R-:W-:Y:S04]  /*38a0*/  BSSY B1, `(.L_x_119) ;  /* 0x0000006000017945 */ /* 0x000fe80003800000 */
[----:B------:R1:W-:Y:S01]  /*38b0*/  @!P5 STG.E.U8 desc[UR36][R4.64+0x50], R3 ;  /* 0x000050030400d986 */ /* 0x0003e2000c101124 */
[----:B------:R-:W-:Y:S05]  /*38c0*/  @P2 BRA `(.L_x_120) ;  /* 0x00000000000c2947 */ /* 0x000fea0003800000 */
[----:B--2---:R-:W1:Y:S02]  /*38d0*/  LDG.E.U8 R157, desc[UR36][R8.64+0x51] ;  /* 0x00005124089d7981 */ /* 0x004e64000c1e1100 */
[----:B-1----:R-:W-:-:S05]  /*38e0*/  PRMT R3, R157, 0x8880, RZ ;  /* 0x000088809d037816 */ /* 0x002fca00000000ff */
[----:B------:R-:W-:-:S07]  /*38f0*/  IMAD R12, R3, R156, RZ ;  /* 0x0000009c030c7224 */ /* 0x000fce00078e02ff */
.L_x_120:
[----:B------:R-:W-:Y:S05]  /*3900*/  BSYNC B1 ;  /* 0x0000000000017941 */ /* 0x000fea0003800000 */
.L_x_119:
        /* <DEDUP_REMOVED lines=11> */
.L_x_122:
[----:B------:R-:W-:Y:S05]  /*39c0*/  BSYNC B1 ;  /* 0x0000000000017941 */ /* 0x000fea0003800000 */
.L_x_121:
[----:B-1----:R-:W-:Y:S01]  /*39d0*/  @!P4 IMAD R3, R66, R155, R12 ;  /* 0x0000009b4203c224 */ /* 0x002fe200078e020c */
[----:B------:R-:W-:Y:S04]  /*39e0*/  BSSY B1, `(.L_x_123) ;  /* 0x0000006000017945 */ /* 0x000fe80003800000 */
[----:B------:R1:W-:Y:S01]  /*39f0*/  @!P4 STG.E.U8 desc[UR36][R6.64+0x50], R3 ;  /* 0x000050030600c986 */ /* 0x0003e2000c101124 */
[----:B------:R-:W-:Y:S05]  /*3a00*/  @P3 BRA `(.L_x_124) ;  /* 0x00000000000c3947 */ /* 0x000fea0003800000 */
[----:B--2---:R-:W1:Y:S02]  /*3a10*/  LDG.E.U8 R157, desc[UR36][R10.64+0x51] ;  /* 0x000051240a9d7981 */ /* 0x004e64000c1e1100 */
[----:B-1----:R-:W-:-:S05]  /*3a20*/  PRMT R3, R157, 0x8880, RZ ;  /* 0x000088809d037816 */ /* 0x002fca00000000ff */
[----:B------:R-:W-:-:S07]  /*3a30*/  IMAD R12, R3, R156, RZ ;  /* 0x0000009c030c7224 */ /* 0x000fce00078e02ff */
.L_x_124:
[----:B------:R-:W-:Y:S05]  /*3a40*/  BSYNC B1 ;  /* 0x0000000000017941 */ /* 0x000fea0003800000 */
.L_x_123:
[----:B------:R-:W-:Y:S01]  /*3a50*/  @!P3 IMAD R67, R67, R155, R12 ;  /* 0x0000009b4343b224 */ /* 0x000fe200078e020c */
[----:B------:R-:W-:Y:S04]  /*3a60*/  BSSY B1, `(.L_x_125) ;  /* 0x0000006000017945 */ /* 0x000fe80003800000 */
[----:B------:R0:W-:Y:S01]  /*3a70*/  @!P3 STG.E.U8 desc[UR36][R6.64+0x51], R67 ;  /* 0x000051430600b986 */ /* 0x0001e2000c101124 */
[----:B------:R-:W-:Y:S05]  /*3a80*/  @P5 BRA `(.L_x_126) ;  /* 0x00000000000c5947 */ /* 0x000fea0003800000 */
[----:B--2---:R-:W1:Y:S02]  /*3a90*/  LDG.E.U8 R157, desc[UR36][R8.64+0x58] ;  /* 0x00005824089d7981 */ /* 0x004e64000c1e1100 */
[----:B-1----:R-:W-:-:S05]  /*3aa0*/  PRMT R3, R157, 0x8880, RZ ;  /* 0x000088809d037816 */ /* 0x002fca00000000ff */
[----:B------:R-:W-:-:S07]  /*3ab0*/  IMAD R12, R3, R156, RZ ;  /* 0x0000009c030c7224 */ /* 0x000fce00078e02ff */
.L_x_126:
[----:B------:R-:W-:Y:S05]  /*3ac0*/  BSYNC B1 ;  /* 0x0000000000017941 */ /* 0x000fea0003800000 */
.L_x_125:
[----:B-1----:R-:W-:Y:S01]  /*3ad0*/  @!P5 IMAD R3, R68, R155, R12 ;  /* 0x0000009b4403d224 */ /* 0x002fe200078e020c */
[----:B------:R-:W-:Y:S04]  /*3ae0*/  BSSY B1, `(.L_x_127) ;  /* 0x0000006000017945 */ /* 0x000fe80003800000 */
[----:B------:R1:W-:Y:S01]  /*3af0*/  @!P5 STG.E.U8 desc[UR36][R4.64+0x58], R3 ;  /* 0x000058030400d986 */ /* 0x0003e2000c101124 */
[----:B------:R-:W-:Y:S05]  /*3b00*/  @P2 BRA `(.L_x_128) ;  /* 0x00000000000c2947 */ /* 0x000fea0003800000 */
[----:B--2---:R-:W1:Y:S02]  /*3b10*/  LDG.E.U8 R157, desc[UR36][R8.64+0x59] ;  /* 0x00005924089d7981 */ /* 0x004e64000c1e1100 */
[----:B-1----:R-:W-:-:S05]  /*3b20*/  PRMT R3, R157, 0x8880, RZ ;  /* 0x000088809d037816 */ /* 0x002fca00000000ff */
[----:B------:R-:W-:-:S07]  /*3b30*/  IMAD R12, R3, R156, RZ ;  /* 0x0000009c030c7224 */ /* 0x000fce00078e02ff */
.L_x_128:
[----:B------:R-:W-:Y:S05]  /*3b40*/  BSYNC B1 ;  /* 0x0000000000017941 */ /* 0x000fea0003800000 */
.L_x_127:
        /* <DEDUP_REMOVED lines=11> */
.L_x_130:
[----:B------:R-:W-:Y:S05]  /*3c00*/  BSYNC B1 ;  /* 0x0000000000017941 */ /* 0x000fea0003800000 */
.L_x_129:
[----:B-1----:R-:W-:Y:S01]  /*3c10*/  @!P4 IMAD R3, R70, R155, R12 ;  /* 0x0000009b4603c224 */ /* 0x002fe200078e020c */
[----:B------:R-:W-:Y:S04]  /*3c20*/  BSSY B1, `(.L_x_131) ;  /* 0x0000006000017945 */ /* 0x000fe80003800000 */
[----:B------:R1:W-:Y:S01]  /*3c30*/  @!P4 STG.E.U8 desc[UR36][R6.64+0x58], R3 ;  /* 0x000058030600c986 */ /* 0x0003e2000c101124 */
[----:B------:R-:W-:Y:S05]  /*3c40*/  @P3 BRA `(.L_x_132) ;  /* 0x00000000000c3947 */ /* 0x000fea0003800000 */
[----:B--2---:R-:W1:Y:S02]  /*3c50*/  LDG.E.U8 R157, desc[UR36][R10.64+0x59] ;  /* 0x000059240a9d7981 */ /* 0x004e64000c1e1100 */
[----:B-1----:R-:W-:-:S05]  /*3c60*/  PRMT R3, R157, 0x8880, RZ ;  /* 0x000088809d037816 */ /* 0x002fca00000000ff */
[----:B------:R-:W-:-:S07]  /*3c70*/  IMAD R12, R3, R156, RZ ;  /* 0x0000009c030c7224 */ /* 0x000fce00078e02ff */
.L_x_132:
[----:B------:R-:W-:Y:S05]  /*3c80*/  BSYNC B1 ;  /* 0x0000000000017941 */ /* 0x000fea0003800000 */
.L_x_131:
[----:B------:R-:W-:Y:S01]  /*3c90*/  @!P3 IMAD R71, R71, R155, R12 ;  /* 0x0000009b4747b224 */ /* 0x000fe200078e020c */
[----:B------:R-:W-:Y:S04]  /*3ca0*/  BSSY B1, `(.L_x_133) ;  /* 0x0000006000017945 */ /* 0x000fe80003800000 */
[----:B------:R0:W-:Y:S01]  /*3cb0*/  @!P3 STG.E.U8 desc[UR36][R6.64+0x59], R71 ;  /* 0x000059470600b986 */ /* 0x0001e2000c101124 */
[----:B------:R-:W-:Y:S05]  /*3cc0*/  @P5 BRA `(.L_x_134) ;  /* 0x00000000000c5947 */ /* 0x000fea0003800000 */
[----:B--2---:R-:W1:Y:S02]  /*3cd0*/  LDG.E.U8 R157, desc[UR36][R8.64+0x60] ;  /* 0x00006024089d7981 */ /* 0x004e64000c1e1100 */
[----:B-1----:R-:W-:-:S05]  /*3ce0*/  PRMT R3, R157, 0x8880, RZ ;  /* 0x000088809d037816 */ /* 0x002fca00000000ff */
[----:B------:R-:W-:-:S07]  /*3cf0*/  IMAD R12, R3, R156, RZ ;  /* 0x0000009c030c7224 */ /* 0x000fce00078e02ff */
.L_x_134:
[----:B------:R-:W-:Y:S05]  /*3d00*/  BSYNC B1 ;  /* 0x0000000000017941 */ /* 0x000fea0003800000 */
.L_x_133:
[----:B-1----:R-:W-:Y:S01]  /*3d10*/  @!P5 IMAD R3, R72, R155, R12 ;  /* 0x0000009b4803d224 */ /* 0x002fe200078e020c */
[----:B------:R-:W-:Y:S04]  /*3d20*/  BSSY B1, `(.L_x_135) ;  /* 0x0000006000017945 */ /* 0x000fe80003800000 */
[----:B------:R1:W-:Y:S01]  /*3d30*/  @!P5 STG.E.U8 desc[UR36][R4.64+0x60], R3 ;  /* 0x000060030400d986 */ /* 0x0003e2000c101124 */
[----:B------:R-:W-:Y:S05]  /*3d40*/  @P2 BRA `(.L_x_136) ;  /* 0x00000000000c2947 */ /* 0x000fea0003800000 */
[----:B--2---:R-:W1:Y:S02]  /*3d50*/  LDG.E.U8 R157, desc[UR36][R8.64+0x61] ;  /* 0x00006124089d7981 */ /* 0x004e64000c1e1100 */
[----:B-1----:R-:W-:-:S05]  /*3d60*/  PRMT R3, R157, 0x8880, RZ ;  /* 0x000088809d037816 */ /* 0x002fca00000000ff */
[----:B------:R-:W-:-:S07]  /*3d70*/  IMAD R12, R3, R156, RZ ;  /* 0x0000009c030c7224 */ /* 0x000fce00078e02ff */
.L_x_136:
[----:B------:R-:W-:Y:S05]  /*3d80*/  BSYNC B1 ;  /* 0x0000000000017941 */ /* 0x000fea0003800000 */
.L_x_135:
        /* <DEDUP_REMOVED lines=11> */
.L_x_138:
[----:B------:R-:W-:Y:S05]  /*3e40*/  BSYNC B1 ;  /* 0x0000000000017941 */ /* 0x000fea0003800000 */
.L_x_137:
[----:B-1----:R-:W-:Y:S01]  /*3e50*/  @!P4 IMAD R3, R74, R155, R12 ;  /* 0x0000009b4a03c224 */ /* 0x002fe200078e020c */
[----:B------:R-:W-:Y:S04]  /*3e60*/  BSSY B1, `(.L_x_139) ;  /* 0x0000006000017945 */ /* 0x000fe80003800000 */
[----:B------:R1:W-:Y:S01]  /*3e70*/  @!P4 STG.E.U8 desc[UR36][R6.64+0x60], R3 ;  /* 0x000060030600c986 */ /* 0x0003e2000c101124 */
[----:B------:R-:W-:Y:S05]  /*3e80*/  @P3 BRA `(.L_x_140) ;  /* 0x00000000000c3947 */ /* 0x000fea0003800000 */
[----:B--2---:R-:W1:Y:S02]  /*3e90*/  LDG.E.U8 R157, desc[UR36][R10.64+0x61] ;  /* 0x000061240a9d7981 */ /* 0x004e64000c1e1100 */
[----:B-1----:R-:W-:-:S05]  /*3ea0*/  PRMT R3, R157, 0x8880, RZ ;  /* 0x000088809d037816 */ /* 0x002fca00000000ff */
[----:B------:R-:W-:-:S07]  /*3eb0*/  IMAD R12, R3, R156, RZ ;  /* 0x0000009c030c7224 */ /* 0x000fce00078e02ff */
.L_x_140:
[----:B------:R-:W-:Y:S05]  /*3ec0*/  BSYNC B1 ;  /* 0x0000000000017941 */ /* 0x000fea0003800000 */
.L_x_139:
[----:B------:R-:W-:Y:S01]  /*3ed0*/  @!P3 IMAD R75, R75, R155, R12 ;  /* 0x0000009b4b4bb224 */ /* 0x000fe200078e020c */
[----:B------:R-:W-:Y:S04]  /*3ee0*/  BSSY B1, `(.L_x_141) ;  /* 0x0000006000017945 */ /* 0x000fe80003800000 */
[----:B------:R0:W-:Y:S01]  /*3ef0*/  @!P3 STG.E.U8 desc[UR36][R6.64+0x61], R75 ;  /* 0x0000614b0600b986 */ /* 0x0001e2000c101124 */
[----:B------:R-:W-:Y:S05]  /*3f00*/  @P5 BRA `(.L_x_142) ;  /* 0x00000000000c5947 */ /* 0x000fea0003800000 */
[----:B--2---:R-:W1:Y:S02]  /*3f10*/  LDG.E.U8 R157, desc[UR36][R8.64+0x68] ;  /* 0x00006824089d7981 */ /* 0x004e64000c1e1100 */
[----:B-1----:R-:W-:-:S05]  /*3f20*/  PRMT R3, R157, 0x8880, RZ ;  /* 0x000088809d037816 */ /* 0x002fca00000000ff */
[----:B------:R-:W-:-:S07]  /*3f30*/  IMAD R12, R3, R156, RZ ;  /* 0x0000009c030c7224 */ /* 0x000fce00078e02ff */
.L_x_142:
[----:B------:R-:W-:Y:S05]  /*3f40*/  BSYNC B1 ;  /* 0x0000000000017941 */ /* 0x000fea0003800000 */
.L_x_141:
[----:B-1----:R-:W-:Y:S01]  /*3f50*/  @!P5 IMAD R3, R76, R155, R12 ;  /* 0x0000009b4c03d224 */ /* 0x002fe200078e020c */
[----:B------:R-:W-:Y:S04]  /*3f60*/  BSSY B1, `(.L_x_143) ;  /* 0x0000006000017945 */ /* 0x000fe80003800000 */
[----:B------:R1:W-:Y:S01]  /*3f70*/  @!P5 STG.E.U8 desc[UR36][R4.64+0x68], R3 ;  /* 0x000068030400d986 */ /* 0x0003e2000c101124 */
[----:B------:R-:W-:Y:S05]  /*3f80*/  @P2 BRA `(.L_x_144) ;  /* 0x00000000000c2947 */ /* 0x000fea0003800000 */
[----:B--2---:R-:W1:Y:S02]  /*3f90*/  LDG.E.U8 R157, desc[UR36][R8.64+0x69] ;  /* 0x00006924089d7981 */ /* 0x004e64000c1e1100 */
[----:B-1----:R-:W-:-:S05]  /*3fa0*/  PRMT R3, R157, 0x8880, RZ ;  /* 0x000088809d037816 */ /* 0x002fca00000000ff */
[----:B------:R-:W-:-:S07]  /*3fb0*/  IMAD R12, R3, R156, RZ ;  /* 0x0000009c030c7224 */ /* 0x000fce00078e02ff */
.L_x_144:
[----:B------:R-:W-:Y:S05]  /*3fc0*/  BSYNC B1 ;  /* 0x0000000000017941 */ /* 0x000fea0003800000 */
.L_x_143:
        /* <DEDUP_REMOVED lines=11> */
.L_x_146:
[----:B------:R-:W-:Y:S05]  /*4080*/  BSYNC B1 ;  /* 0x0000000000017941 */ /* 0x000fea0003800000 */
.L_x_145:
[----:B-1----:R-:W-:Y:S01]  /*4090*/  @!P4 IMAD R3, R78, R155, R12 ;  /* 0x0000009b4e03c224 */ /* 0x002fe200078e020c */
[----:B------:R-:W-:Y:S04]  /*40a0*/  BSSY B1, `(.L_x_147) ;  /* 0x0000006000017945 */ /* 0x000fe80003800000 */
[----:B------:R1:W-:Y:S01]  /*40b0*/  @!P4 STG.E.U8 desc[UR36][R6.64+0x68], R3 ;  /* 0x000068030600c986 */ /* 0x0003e2000c101124 */
[----:B------:R-:W-:Y:S05]  /*40c0*/  @P3 BRA `(.L_x_148) ;  /* 0x00000000000c3947 */ /* 0x000fea0003800000 */
[----:B--2---:R-:W1:Y:S02]  /*40d0*/  LDG.E.U8 R157, desc[UR36][R10.64+0x69] ;  /* 0x000069240a9d7981 */ /* 0x004e64000c1e1100 */
[----:B-1----:R-:W-:-:S05]  /*40e0*/  PRMT R3, R157, 0x8880, RZ ;  /* 0x000088809d037816 */ /* 0x002fca00000000ff */
[----:B------:R-:W-:-:S07]  /*40f0*/  IMAD R12, R3, R156, RZ ;  /* 0x0000009c030c7224 */ /* 0x000fce00078e02ff */
.L_x_148:
[----:B------:R-:W-:Y:S05]  /*4100*/  BSYNC B1 ;  /* 0x0000000000017941 */ /* 0x000fea0003800000 */
.L_x_147:
[----:B------:R-:W-:Y:S01]  /*4110*/  @!P3 IMAD R79, R79, R155, R12 ;  /* 0x0000009b4f4fb224 */ /* 0x000fe200078e020c */
[----:B------:R-:W-:Y:S04]  /*4120*/  BSSY B1, `(.L_x_149) ;  /* 0x0000006000017945 */ /* 0x000fe80003800000 */
[----:B------:R0:W-:Y:S01]  /*4130*/  @!P3 STG.E.U8 desc[UR36][R6.64+0x69], R79 ;  /* 0x0000694f0600b986 */ /* 0x0001e2000c101124 */
[----:B------:R-:W-:Y:S05]  /*4140*/  @P5 BRA `(.L_x_150) ;  /* 0x00000000000c5947 */ /* 0x000fea0003800000 */
[----:B--2---:R-:W1:Y:S02]  /*4150*/  LDG.E.U8 R157, desc[UR36][R8.64+0x70] ;  /* 0x00007024089d7981 */ /* 0x004e64000c1e1100 */
[----:B-1----:R-:W-:-:S05]  /*4160*/  PRMT R3, R157, 0x8880, RZ ;  /* 0x000088809d037816 */ /* 0x002fca00000000ff */
[----:B------:R-:W-:-:S07]  /*4170*/  IMAD R12, R3, R156, RZ ;  /* 0x0000009c030c7224 */ /* 0x000fce00078e02ff */
.L_x_150:
[----:B------:R-:W-:Y:S05]  /*4180*/  BSYNC B1 ;  /* 0x0000000000017941 */ /* 0x000fea0003800000 */
.L_x_149:
[----:B-1----:R-:W-:Y:S01]  /*4190*/  @!P5 IMAD R3, R80, R155, R12 ;  /* 0x0000009b5003d224 */ /* 0x002fe200078e020c */
[----:B------:R-:W-:Y:S04]  /*41a0*/  BSSY B1, `(.L_x_151) ;  /* 0x0000006000017945 */ /* 0x000fe80003800000 */
[----:B------:R1:W-:Y:S01]  /*41b0*/  @!P5 STG.E.U8 desc[UR36][R4.64+0x70], R3 ;  /* 0x000070030400d986 */ /* 0x0003e2000c101124 */
[----:B------:R-:W-:Y:S05]  /*41c0*/  @P2 BRA `(.L_x_152) ;  /* 0x00000000000c2947 */ /* 0x000fea0003800000 */
[----:B--2---:R-:W1:Y:S02]  /*41d0*/  LDG.E.U8 R157, desc[UR36][R8.64+0x71] ;  /* 0x00007124089d7981 */ /* 0x004e64000c1e1100 */
[----:B-1----:R-:W-:-:S05]  /*41e0*/  PRMT R3, R157, 0x8880, RZ ;  /* 0x000088809d037816 */ /* 0x002fca00000000ff */
[----:B------:R-:W-:-:S07]  /*41f0*/  IMAD R12, R3, R156, RZ ;  /* 0x0000009c030c7224 */ /* 0x000fce00078e02ff */
.L_x_152:
[----:B------:R-:W-:Y:S05]  /*4200*/  BSYNC B1 ;  /* 0x0000000000017941 */ /* 0x000fea0003800000 */
.L_x_151:
        /* <DEDUP_REMOVED lines=11> */
.L_x_154:
[----:B------:R-:W-:Y:S05]  /*42c0*/  BSYNC B1 ;  /* 0x0000000000017941 */ /* 0x000fea0003800000 */
.L_x_153:
[----:B-1----:R-:W-:Y:S01]  /*42d0*/  @!P4 IMAD R3, R82, R155, R12 ;  /* 0x0000009b5203c224 */ /* 0x002fe200078e020c */
[----:B------:R-:W-:Y:S04]  /*42e0*/  BSSY B1, `(.L_x_155) ;  /* 0x0000006000017945 */ /* 0x000fe80003800000 */
[----:B------:R1:W-:Y:S01]  /*42f0*/  @!P4 STG.E.U8 desc[UR36][R6.64+0x70], R3 ;  /* 0x000070030600c986 */ /* 0x0003e2000c101124 */
[----:B------:R-:W-:Y:S05]  /*4300*/  @P3 BRA `(.L_x_156) ;  /* 0x00000000000c3947 */ /* 0x000fea0003800000 */
[----:B--2---:R-:W1:Y:S02]  /*4310*/  LDG.E.U8 R157, desc[UR36][R10.64+0x71] ;  /* 0x000071240a9d7981 */ /* 0x004e64000c1e1100 */
[----:B-1----:R-:W-:-:S05]  /*4320*/  PRMT R3, R157, 0x8880, RZ ;  /* 0x000088809d037816 */ /* 0x002fca00000000ff */
[----:B------:R-:W-:-:S07]  /*4330*/  IMAD R12, R3, R156, RZ ;  /* 0x0000009c030c7224 */ /* 0x000fce00078e02ff */
.L_x_156:
[----:B------:R-:W-:Y:S05]  /*4340*/  BSYNC B1 ;  /* 0x0000000000017941 */ /* 0x000fea0003800000 */
.L_x_155:
[----:B------:R-:W-:Y:S01]  /*4350*/  @!P3 IMAD R83, R83, R155, R12 ;  /* 0x0000009b5353b224 */ /* 0x000fe200078e020c */
[----:B------:R-:W-:Y:S04]  /*4360*/  BSSY B1, `(.L_x_157) ;  /* 0x0000006000017945 */ /* 0x000fe80003800000 */
[----:B------:R0:W-:Y:S01]  /*4370*/  @!P3 STG.E.U8 desc[UR36][R6.64+0x71], R83 ;  /* 0x000071530600b986 */ /* 0x0001e2000c101124 */
[----:B------:R-:W-:Y:S05]  /*4380*/  @P5 BRA `(.L_x_158) ;  /* 0x00000000000c5947 */ /* 0x000fea0003800000 */
[----:B--2---:R-:W1:Y:S02]  /*4390*/  LDG.E.U8 R157, desc[UR36][R8.64+0x78] ;  /* 0x00007824089d7981 */ /* 0x004e64000c1e1100 */
[----:B-1----:R-:W-:-:S05]  /*43a0*/  PRMT R3, R157, 0x8880, RZ ;  /* 0x000088809d037816 */ /* 0x002fca00000000ff */
[----:B------:R-:W-:-:S07]  /*43b0*/  IMAD R12, R3, R156, RZ ;  /* 0x0000009c030c7224 */ /* 0x000fce00078e02ff */
.L_x_158:
[----:B------:R-:W-:Y:S05]  /*43c0*/  BSYNC B1 ;  /* 0x0000000000017941 */ /* 0x000fea0003800000 */
.L_x_157:
[----:B-1----:R-:W-:Y:S01]  /*43d0*/  @!P5 IMAD R3, R84, R155, R12 ;  /* 0x0000009b5403d224 */ /* 0x002fe200078e020c */
[----:B------:R-:W-:Y:S04]  /*43e0*/  BSSY B1, `(.L_x_159) ;  /* 0x0000006000017945 */ /* 0x000fe80003800000 */
[----:B------:R1:W-:Y:S01]  /*43f0*/  @!P5 STG.E.U8 desc[UR36][R4.64+0x78], R3 ;  /* 0x000078030400d986 */ /* 0x0003e2000c101124 */
[----:B------:R-:W-:Y:S05]  /*4400*/  @P2 BRA `(.L_x_160) ;  /* 0x00000000000c2947 */ /* 0x000fea0003800000 */
[----:B--2---:R-:W1:Y:S02]  /*4410*/  LDG.E.U8 R157, desc[UR36][R8.64+0x79] ;  /* 0x00007924089d7981 */ /* 0x004e64000c1e1100 */
[----:B-1----:R-:W-:-:S05]  /*4420*/  PRMT R3, R157, 0x8880, RZ ;  /* 0x000088809d037816 */ /* 0x002fca00000000ff */
[----:B------:R-:W-:-:S07]  /*4430*/  IMAD R12, R3, R156, RZ ;  /* 0x0000009c030c7224 */ /* 0x000fce00078e02ff */
.L_x_160:
[----:B------:R-:W-:Y:S05]  /*4440*/  BSYNC B1 ;  /* 0x0000000000017941 */ /* 0x000fea0003800000 */
.L_x_159:
        /* <DEDUP_REMOVED lines=11> */
.L_x_162:
[----:B------:R-:W-:Y:S05]  /*4500*/  BSYNC B1 ;  /* 0x0000000000017941 */ /* 0x000fea0003800000 */
.L_x_161:
[----:B-1----:R-:W-:Y:S01]  /*4510*/  @!P4 IMAD R3, R86, R155, R12 ;  /* 0x0000009b5603c224 */ /* 0x002fe200078e020c */
[----:B------:R-:W-:Y:S04]  /*4520*/  BSSY B1, `(.L_x_163) ;  /* 0x0000006000017945 */ /* 0x000fe80003800000 */
[----:B------:R1:W-:Y:S01]  /*4530*/  @!P4 STG.E.U8 desc[UR36][R6.64+0x78], R3 ;  /* 0x000078030600c986 */ /* 0x0003e2000c101124 */
[----:B------:R-:W-:Y:S05]  /*4540*/  @P3 BRA `(.L_x_164) ;  /* 0x00000000000c3947 */ /* 0x000fea0003800000 */
[----:B--2---:R-:W1:Y:S02]  /*4550*/  LDG.E.U8 R157, desc[UR36][R10.64+0x79] ;  /* 0x000079240a9d7981 */ /* 0x004e64000c1e1100 */
[----:B-1----:R-:W-:-:S05]  /*4560*/  PRMT R3, R157, 0x8880, RZ ;  /* 0x000088809d037816 */ /* 0x002fca00000000ff */
[----:B------:R-:W-:-:S07]  /*4570*/  IMAD R12, R3, R156, RZ ;  /* 0x0000009c030c7224 */ /* 0x000fce00078e02ff */
.L_x_164:
[----:B------:R-:W-:Y:S05]  /*4580*/  BSYNC B1 ;  /* 0x0000000000017941 */ /* 0x000fea0003800000 */
.L_x_163:
[----:B------:R-:W-:Y:S01]  /*4590*/  @!P3 IMAD R87, R87, R155, R12 ;  /* 0x0000009b5757b224 */ /* 0x000fe200078e020c */
[----:B------:R-:W-:Y:S04]  /*45a0*/  BSSY B1, `(.L_x_165) ;  /* 0x0000006000017945 */ /* 0x000fe80003800000 */
[----:B------:R0:W-:Y:S01]  /*45b0*/  @!P3 STG.E.U8 desc[UR36][R6.64+0x79], R87 ;  /* 0x000079570600b986 */ /* 0x0001e2000c101124 */
[----:B------:R-:W-:Y:S05]  /*45c0*/  @P5 BRA `(.L_x_166) ;  /* 0x00000000000c5947 */ /* 0x000fea0003800000 */
[----:B--2---:R-:W1:Y:S02]  /*45d0*/  LDG.E.U8 R157, desc[UR36][R8.64+0x80] ;  /* 0x00008024089d7981 */ /* 0x004e64000c1e1100 */
[----:B-1----:R-:W-:-:S05]  /*45e0*/  PRMT R3, R157, 0x8880, RZ ;  /* 0x000088809d037816 */ /* 0x002fca00000000ff */
[----:B------:R-:W-:-:S07]  /*45f0*/  IMAD R12, R3, R156, RZ ;  /* 0x0000009c030c7224 */ /* 0x000fce00078e02ff */
.L_x_166:
[----:B------:R-:W-:Y:S05]  /*4600*/  BSYNC B1 ;  /* 0x0000000000017941 */ /* 0x000fea0003800000 */
.L_x_165:
[----:B-1----:R-:W-:Y:S01]  /*4610*/  @!P5 IMAD R3, R88, R155, R12 ;  /* 0x0000009b5803d224 */ /* 0x002fe200078e020c */
[----:B------:R-:W-:Y:S04]  /*4620*/  BSSY B1, `(.L_x_167) ;  /* 0x0000006000017945 */ /* 0x000fe80003800000 */
[----:B------:R1:W-:Y:S01]  /*4630*/  @!P5 STG.E.U8 desc[UR36][R4.64+0x80], R3 ;  /* 0x000080030400d986 */ /* 0x0003e2000c101124 */
[----:B------:R-:W-:Y:S05]  /*4640*/  @P2 BRA `(.L_x_168) ;  /* 0x00000000000c2947 */ /* 0x000fea0003800000 */
[----:B--2---:R-:W1:Y:S02]  /*4650*/  LDG.E.U8 R157, desc[UR36][R8.64+0x81] ;  /* 0x00008124089d7981 */ /* 0x004e64000c1e1100 */
[----:B-1----:R-:W-:-:S05]  /*4660*/  PRMT R3, R157, 0x8880, RZ ;  /* 0x000088809d037816 */ /* 0x002fca00000000ff */
[----:B------:R-:W-:-:S07]  /*4670*/  IMAD R12, R3, R156, RZ ;  /* 0x0000009c030c7224 */ /* 0x000fce00078e02ff */
.L_x_168:
[----:B------:R-:W-:Y:S05]  /*4680*/  BSYNC B1 ;  /* 0x0000000000017941 */ /* 0x000fea0003800000 */
.L_x_167:
        /* <DEDUP_REMOVED lines=11> */
.L_x_170:
[----:B------:R-:W-:Y:S05]  /*4740*/  BSYNC B1 ;  /* 0x0000000000017941 */ /* 0x000fea0003800000 */
.L_x_169:
[----:B-1----:R-:W-:Y:S01]  /*4750*/  @!P4 IMAD R3, R90, R155, R12 ;  /* 0x0000009b5a03c224 */ /* 0x002fe200078e020c */
[----:B------:R-:W-:Y:S04]  /*4760*/  BSSY B1, `(.L_x_171) ;  /* 0x0000006000017945 */ /* 0x000fe80003800000 */
[----:B------:R1:W-:Y:S01]  /*4770*/  @!P4 STG.E.U8 desc[UR36][R6.64+0x80], R3 ;  /* 0x000080030600c986 */ /* 0x0003e2000c101124 */
[----:B------:R-:W-:Y:S05]  /*4780*/  @P3 BRA `(.L_x_172) ;  /* 0x00000000000c3947 */ /* 0x000fea0003800000 */
[----:B--2---:R-:W1:Y:S02]  /*4790*/  LDG.E.U8 R157, desc[UR36][R10.64+0x81] ;  /* 0x000081240a9d7981 */ /* 0x004e64000c1e1100 */
[----:B-1----:R-:W-:-:S05]  /*47a0*/  PRMT R3, R157, 0x8880, RZ ;  /* 0x000088809d037816 */ /* 0x002fca00000000ff */
[----:B------:R-:W-:-:S07]  /*47b0*/  IMAD R12, R3, R156, RZ ;  /* 0x0000009c030c7224 */ /* 0x000fce00078e02ff */
.L_x_172:
[----:B------:R-:W-:Y:S05]  /*47c0*/  BSYNC B1 ;  /* 0x0000000000017941 */ /* 0x000fea0003800000 */
.L_x_171:
[----:B------:R-:W-:Y:S01]  /*47d0*/  @!P3 IMAD R91, R91, R155, R12 ;  /* 0x0000009b5b5bb224 */ /* 0x000fe200078e020c */
[----:B------:R-:W-:Y:S04]  /*47e0*/  BSSY B1, `(.L_x_173) ;  /* 0x0000006000017945 */ /* 0x000fe80003800000 */
[----:B------:R0:W-:Y:S01]  /*47f0*/  @!P3 STG.E.U8 desc[UR36][R6.64+0x81], R91 ;  /* 0x0000815b0600b986 */ /* 0x0001e2000c101124 */
[----:B------:R-:W-:Y:S05]  /*4800*/  @P5 BRA `(.L_x_174) ;  /* 0x00000000000c5947 */ /* 0x000fea0003800000 */
[----:B--2---:R-:W1:Y:S02]  /*4810*/  LDG.E.U8 R157, desc[UR36][R8.64+0x88] ;  /* 0x00008824089d7981 */ /* 0x004e64000c1e1100 */
[----:B-1----:R-:W-:-:S05]  /*4820*/  PRMT R3, R157, 0x8880, RZ ;  /* 0x000088809d037816 */ /* 0x002fca00000000ff */
[----:B------:R-:W-:-:S07]  /*4830*/  IMAD R12, R3, R156, RZ ;  /* 0x0000009c030c7224 */ /* 0x000fce00078e02ff */
.L_x_174:
[----:B------:R-:W-:Y:S05]  /*4840*/  BSYNC B1 ;  /* 0x0000000000017941 */ /* 0x000fea0003800000 */
.L_x_173:
[----:B-1----:R-:W-:Y:S01]  /*4850*/  @!P5 IMAD R3, R92, R155, R12 ;  /* 0x0000009b5c03d224 */ /* 0x002fe200078e020c */
[----:B------:R-:W-:Y:S04]  /*4860*/  BSSY B1, `(.L_x_175) ;  /* 0x0000006000017945 */ /* 0x000fe80003800000 */
[----:B------:R1:W-:Y:S01]  /*4870*/  @!P5 STG.E.U8 desc[UR36][R4.64+0x88], R3 ;  /* 0x000088030400d986 */ /* 0x0003e2000c101124 */
[----:B------:R-:W-:Y:S05]  /*4880*/  @P2 BRA `(.L_x_176) ;  /* 0x00000000000c2947 */ /* 0x000fea0003800000 */
[----:B--2---:R-:W1:Y:S02]  /*4890*/  LDG.E.U8 R157, desc[UR36][R8.64+0x89] ;  /* 0x00008924089d7981 */ /* 0x004e64000c1e1100 */
[----:B-1----:R-:W-:-:S05]  /*48a0*/  PRMT R3, R157, 0x8880, RZ ;  /* 0x000088809d037816 */ /* 0x002fca00000000ff */
[----:B------:R-:W-:-:S07]  /*48b0*/  IMAD R12, R3, R156, RZ ;  /* 0x0000009c030c7224 */ /* 0x000fce00078e02ff */
.L_x_176:
[----:B------:R-:W-:Y:S05]  /*48c0*/  BSYNC B1 ;  /* 0x0000000000017941 */ /* 0x000fea0003800000 */
.L_x_175:
        /* <DEDUP_REMOVED lines=11> */
.L_x_178:
[----:B------:R-:W-:Y:S05]  /*4980*/  BSYNC B1 ;  /* 0x0000000000017941 */ /* 0x000fea0003800000 */
.L_x_177:
[----:B-1----:R-:W-:Y:S01]  /*4990*/  @!P4 IMAD R3, R94, R155, R12 ;  /* 0x0000009b5e03c224 */ /* 0x002fe200078e020c */
[----:B------:R-:W-:Y:S04]  /*49a0*/  BSSY B1, `(.L_x_179) ;  /* 0x0000006000017945 */ /* 0x000fe80003800000 */
[----:B------:R1:W-:Y:S01]  /*49b0*/  @!P4 STG.E.U8 desc[UR36][R6.64+0x88], R3 ;  /* 0x000088030600c986 */ /* 0x0003e2000c101124 */
[----:B------:R-:W-:Y:S05]  /*49c0*/  @P3 BRA `(.L_x_180) ;  /* 0x00000000000c3947 */ /* 0x000fea0003800000 */
[----:B--2---:R-:W1:Y:S02]  /*49d0*/  LDG.E.U8 R157, desc[UR36][R10.64+0x89] ;  /* 0x000089240a9d7981 */ /* 0x004e64000c1e1100 */
[----:B-1----:R-:W-:-:S05]  /*49e0*/  PRMT R3, R157, 0x8880, RZ ;  /* 0x000088809d037816 */ /* 0x002fca00000000ff */
[----:B------:R-:W-:-:S07]  /*49f0*/  IMAD R12, R3, R156, RZ ;  /* 0x0000009c030c7224 */ /* 0x000fce00078e02ff */
.L_x_180:
[----:B------:R-:W-:Y:S05]  /*4a00*/  BSYNC B1 ;  /* 0x0000000000017941 */ /* 0x000fea0003800000 */
.L_x_179:
[----:B------:R-:W-:Y:S01]  /*4a10*/  @!P3 IMAD R95, R95, R155, R12 ;  /* 0x0000009b5f5fb224 */ /* 0x000fe200078e020c */
[----:B------:R-:W-:Y:S04]  /*4a20*/  BSSY B1, `(.L_x_181) ;  /* 0x0000006000017945 */ /* 0x000fe80003800000 */
[----:B------:R0:W-:Y:S01]  /*4a30*/  @!P3 STG.E.U8 desc[UR36][R6.64+0x89], R95 ;  /* 0x0000895f0600b986 */ /* 0x0001e2000c101124 */
[----:B------:R-:W-:Y:S05]  /*4a40*/  @P5 BRA `(.L_x_182) ;  /* 0x00000000000c5947 */ /* 0x000fea0003800000 */
[----:B--2---:R-:W1:Y:S02]  /*4a50*/  LDG.E.U8 R157, desc[UR36][R8.64+0x90] ;  /* 0x00009024089d7981 */ /* 0x004e64000c1e1100 */
[----:B-1----:R-:W-:-:S05]  /*4a60*/  PRMT R3, R157, 0x8880, RZ ;  /* 0x000088809d037816 */ /* 0x002fca00000000ff */
[----:B------:R-:W-:-:S07]  /*4a70*/  IMAD R12, R3, R156, RZ ;  /* 0x0000009c030c7224 */ /* 0x000fce00078e02ff */
.L_x_182:
[----:B------:R-:W-:Y:S05]  /*4a80*/  BSYNC B1 ;  /* 0x0000000000017941 */ /* 0x000fea0003800000 */
.L_x_181:
[----:B-1----:R-:W-:Y:S01]  /*4a90*/  @!P5 IMAD R3, R96, R155, R12 ;  /* 0x0000009b6003d224 */ /* 0x002fe200078e020c */
[----:B------:R-:W-:Y:S04]  /*4aa0*/  BSSY B1, `(.L_x_183) ;  /* 0x0000006000017945 */ /* 0x000fe80003800000 */
[----:B------:R1:W-:Y:S01]  /*4ab0*/  @!P5 STG.E.U8 desc[UR36][R4.64+0x90], R3 ;  /* 0x000090030400d986 */ /* 0x0003e2000c101124 */
[----:B------:R-:W-:Y:S05]  /*4ac0*/  @P2 BRA `(.L_x_184) ;  /* 0x00000000000c2947 */ /* 0x000fea0003800000 */
[----:B--2---:R-:W1:Y:S02]  /*4ad0*/  LDG.E.U8 R157, desc[UR36][R8.64+0x91] ;  /* 0x00009124089d7981 */ /* 0x004e64000c1e1100 */
[----:B-1----:R-:W-:-:S05]  /*4ae0*/  PRMT R3, R157, 0x8880, RZ ;  /* 0x000088809d037816 */ /* 0x002fca00000000ff */
[----:B------:R-:W-:-:S07]  /*4af0*/  IMAD R12, R3, R156, RZ ;  /* 0x0000009c030c7224 */ /* 0x000fce00078e02ff */
.L_x_184:
[----:B------:R-:W-:Y:S05]  /*4b00*/  BSYNC B1 ;  /* 0x0000000000017941 */ /* 0x000fea0003800000 */
.L_x_183:
        /* <DEDUP_REMOVED lines=11> */
.L_x_186:
[----:B------:R-:W-:Y:S05]  /*4bc0*/  BSYNC B1 ;  /* 0x0000000000017941 */ /* 0x000fea0003800000 */
.L_x_185:
[----:B-1----:R-:W-:Y:S01]  /*4bd0*/  @!P4 IMAD R3, R98, R155, R12 ;  /* 0x0000009b6203c224 */ /* 0x002fe200078e020c */
[----:B------:R-:W-:Y:S04]  /*4be0*/  BSSY B1, `(.L_x_187) ;  /* 0x0000006000017945 */ /* 0x000fe80003800000 */
[----:B------:R1:W-:Y:S01]  /*4bf0*/  @!P4 STG.E.U8 desc[UR36][R6.64+0x90], R3 ;  /* 0x000090030600c986 */ /* 0x0003e2000c101124 */
[----:B------:R-:W-:Y:S05]  /*4c00*/  @P3 BRA `(.L_x_188) ;  /* 0x00000000000c3947 */ /* 0x000fea0003800000 */
[----:B--2---:R-:W1:Y:S02]  /*4c10*/  LDG.E.U8 R157, desc[UR36][R10.64+0x91] ;  /* 0x000091240a9d7981 */ /* 0x004e64000c1e1100 */
[----:B-1----:R-:W-:-:S05]  /*4c20*/  PRMT R3, R157, 0x8880, RZ ;  /* 0x000088809d037816 */ /* 0x002fca00000000ff */
[----:B------:R-:W-:-:S07]  /*4c30*/  IMAD R12, R3, R156, RZ ;  /* 0x0000009c030c7224 */ /* 0x000fce00078e02ff */
.L_x_188:
[----:B------:R-:W-:Y:S05]  /*4c40*/  BSYNC B1 ;  /* 0x0000000000017941 */ /* 0x000fea0003800000 */
.L_x_187:
[----:B------:R-:W-:Y:S01]  /*4c50*/  @!P3 IMAD R99, R99, R155, R12 ;  /* 0x0000009b6363b224 */ /* 0x000fe200078e020c */
[----:B------:R-:W-:Y:S04]  /*4c60*/  BSSY B1, `(.L_x_189) ;  /* 0x0000006000017945 */ /* 0x000fe80003800000 */
[----:B------:R0:W-:Y:S01]  /*4c70*/  @!P3 STG.E.U8 desc[UR36][R6.64+0x91], R99 ;  /* 0x000091630600b986 */ /* 0x0001e2000c101124 */
[----:B------:R-:W-:Y:S05]  /*4c80*/  @P5 BRA `(.L_x_190) ;  /* 0x00000000000c5947 */ /* 0x000fea0003800000 */
[----:B--2---:R-:W1:Y:S02]  /*4c90*/  LDG.E.U8 R157, desc[UR36][R8.64+0x98] ;  /* 0x00009824089d7981 */ /* 0x004e64000c1e1100 */
[----:B-1----:R-:W-:-:S05]  /*4ca0*/  PRMT R3, R157, 0x8880, RZ ;  /* 0x000088809d037816 */ /* 0x002fca00000000ff */
[----:B------:R-:W-:-:S07]  /*4cb0*/  IMAD R12, R3, R156, RZ ;  /* 0x0000009c030c7224 */ /* 0x000fce00078e02ff */
.L_x_190:
[----:B------:R-:W-:Y:S05]  /*4cc0*/  BSYNC B1 ;  /* 0x0000000000017941 */ /* 0x000fea0003800000 */
.L_x_189:
[----:B-1----:R-:W-:Y:S01]  /*4cd0*/  @!P5 IMAD R3, R100, R155, R12 ;  /* 0x0000009b6403d224 */ /* 0x002fe200078e020c */
[----:B------:R-:W-:Y:S04]  /*4ce0*/  BSSY B1, `(.L_x_191) ;  /* 0x0000006000017945 */ /* 0x000fe80003800000 */
[----:B------:R1:W-:Y:S01]  /*4cf0*/  @!P5 STG.E.U8 desc[UR36][R4.64+0x98], R3 ;  /* 0x000098030400d986 */ /* 0x0003e2000c101124 */
[----:B------:R-:W-:Y:S05]  /*4d00*/  @P2 BRA `(.L_x_192) ;  /* 0x00000000000c2947 */ /* 0x000fea0003800000 */
[----:B--2---:R-:W1:Y:S02]  /*4d10*/  LDG.E.U8 R157, desc[UR36][R8.64+0x99] ;  /* 0x00009924089d7981 */ /* 0x004e64000c1e1100 */
[----:B-1----:R-:W-:-:S05]  /*4d20*/  PRMT R3, R157, 0x8880, RZ ;  /* 0x000088809d037816 */ /* 0x002fca00000000ff */
[----:B------:R-:W-:-:S07]  /*4d30*/  IMAD R12, R3, R156, RZ ;  /* 0x0000009c030c7224 */ /* 0x000fce00078e02ff */
.L_x_192:
[----:B------:R-:W-:Y:S05]  /*4d40*/  BSYNC B1 ;  /* 0x0000000000017941 */ /* 0x000fea0003800000 */
.L_x_191:
        /* <DEDUP_REMOVED lines=11> */
.L_x_194:
[----:B------:R-:W-:Y:S05]  /*4e00*/  BSYNC B1 ;  /* 0x0000000000017941 */ /* 0x000fea0003800000 */
.L_x_193:
[----:B-1----:R-:W-:Y:S01]  /*4e10*/  @!P4 IMAD R3, R102, R155, R12 ;  /* 0x0000009b6603c224 */ /* 0x002fe200078e020c */
[----:B------:R-:W-:Y:S04]  /*4e20*/  BSSY B1, `(.L_x_195) ;  /* 0x0000006000017945 */ /* 0x000fe80003800000 */
[----:B------:R1:W-:Y:S01]  /*4e30*/  @!P4 STG.E.U8 desc[UR36][R6.64+0x98], R3 ;  /* 0x000098030600c986 */ /* 0x0003e2000c101124 */
[----:B------:R-:W-:Y:S05]  /*4e40*/  @P3 BRA `(.L_x_196) ;  /* 0x00000000000c3947 */ /* 0x000fea0003800000 */
[----:B--2---:R-:W1:Y:S02]  /*4e50*/  LDG.E.U8 R157, desc[UR36][R10.64+0x99] ;  /* 0x000099240a9d7981 */ /* 0x004e64000c1e1100 */
[----:B-1----:R-:W-:-:S05]  /*4e60*/  PRMT R3, R157, 0x8880, RZ ;  /* 0x000088809d037816 */ /* 0x002fca00000000ff */
[----:B------:R-:W-:-:S07]  /*4e70*/  IMAD R12, R3, R156, RZ ;  /* 0x0000009c030c7224 */ /* 0x000fce00078e02ff */
.L_x_196:
[----:B------:R-:W-:Y:S05]  /*4e80*/  BSYNC B1 ;  /* 0x0000000000017941 */ /* 0x000fea0003800000 */
.L_x_195:
[----:B------:R-:W-:Y:S01]  /*4e90*/  @!P3 IMAD R103, R103, R155, R12 ;  /* 0x0000009b6767b224 */ /* 0x000fe200078e020c */
[----:B------:R-:W-:Y:S04]  /*4ea0*/  BSSY B1, `(.L_x_197) ;  /* 0x0000006000017945 */ /* 0x000fe80003800000 */
[----:B------:R0:W-:Y:S01]  /*4eb0*/  @!P3 STG.E.U8 desc[UR36][R6.64+0x99], R103 ;  /* 0x000099670600b986 */ /* 0x0001e2000c101124 */
[----:B------:R-:W-:Y:S05]  /*4ec0*/  @P5 BRA `(.L_x_198) ;  /* 0x00000000000c5947 */ /* 0x000fea0003800000 */
[----:B--2---:R-:W1:Y:S02]  /*4ed0*/  LDG.E.U8 R157, desc[UR36][R8.64+0xa0] ;  /* 0x0000a024089d7981 */ /* 0x004e64000c1e1100 */
[----:B-1----:R-:W-:-:S05]  /*4ee0*/  PRMT R3, R157, 0x8880, RZ ;  /* 0x000088809d037816 */ /* 0x002fca00000000ff */
[----:B------:R-:W-:-:S07]  /*4ef0*/  IMAD R12, R3, R156, RZ ;  /* 0x0000009c030c7224 */ /* 0x000fce00078e02ff */
.L_x_198:
[----:B------:R-:W-:Y:S05]  /*4f00*/  BSYNC B1 ;  /* 0x0000000000017941 */ /* 0x000fea0003800000 */
.L_x_197:
[----:B-1----:R-:W-:Y:S01]  /*4f10*/  @!P5 IMAD R3, R104, R155, R12 ;  /* 0x0000009b6803d224 */ /* 0x002fe200078e020c */
[----:B------:R-:W-:Y:S04]  /*4f20*/  BSSY B1, `(.L_x_199) ;  /* 0x0000006000017945 */ /* 0x000fe80003800000 */
[----:B------:R1:W-:Y:S01]  /*4f30*/  @!P5 STG.E.U8 desc[UR36][R4.64+0xa0], R3 ;  /* 0x0000a0030400d986 */ /* 0x0003e2000c101124 */
[----:B------:R-:W-:Y:S05]  /*4f40*/  @P2 BRA `(.L_x_200) ;  /* 0x00000000000c2947 */ /* 0x000fea0003800000 */
[----:B--2---:R-:W1:Y:S02]  /*4f50*/  LDG.E.U8 R157, desc[UR36][R8.64+0xa1] ;  /* 0x0000a124089d7981 */ /* 0x004e64000c1e1100 */
[----:B-1----:R-:W-:-:S05]  /*4f60*/  PRMT R3, R157, 0x8880, RZ ;  /* 0x000088809d037816 */ /* 0x002fca00000000ff */
[----:B------:R-:W-:-:S07]  /*4f70*/  IMAD R12, R3, R156, RZ ;  /* 0x0000009c030c7224 */ /* 0x000fce00078e02ff */
.L_x_200:
[----:B------:R-:W-:Y:S05]  /*4f80*/  BSYNC B1 ;  /* 0x0000000000017941 */ /* 0x000fea0003800000 */
.L_x_199:
        /* <DEDUP_REMOVED lines=11> */
.L_x_202:
[----:B------:R-:W-:Y:S05]  /*5040*/  BSYNC B1 ;  /* 0x0000000000017941 */ /* 0x000fea0003800000 */
.L_x_201:
[----:B-1----:R-:W-:Y:S01]  /*5050*/  @!P4 IMAD R3, R106, R155, R12 ;  /* 0x0000009b6a03c224 */ /* 0x002fe200078e020c */
[----:B------:R-:W-:Y:S04]  /*5060*/  BSSY B1, `(.L_x_203) ;  /* 0x0000006000017945 */ /* 0x000fe80003800000 */
[----:B------:R1:W-:Y:S01]  /*5070*/  @!P4 STG.E.U8 desc[UR36][R6.64+0xa0], R3 ;  /* 0x0000a0030600c986 */ /* 0x0003e2000c101124 */
[----:B------:R-:W-:Y:S05]  /*5080*/  @P3 BRA `(.L_x_204) ;  /* 0x00000000000c3947 */ /* 0x000fea0003800000 */
[----:B--2---:R-:W1:Y:S02]  /*5090*/  LDG.E.U8 R157, desc[UR36][R10.64+0xa1] ;  /* 0x0000a1240a9d7981 */ /* 0x004e64000c1e1100 */
[----:B-1----:R-:W-:-:S05]  /*50a0*/  PRMT R3, R157, 0x8880, RZ ;  /* 0x000088809d037816 */ /* 0x002fca00000000ff */
[----:B------:R-:W-:-:S07]  /*50b0*/  IMAD R12, R3, R156, RZ ;  /* 0x0000009c030c7224 */ /* 0x000fce00078e02ff */
.L_x_204:
[----:B------:R-:W-:Y:S05]  /*50c0*/  BSYNC B1 ;  /* 0x0000000000017941 */ /* 0x000fea0003800000 */
.L_x_203:
[----:B------:R-:W-:Y:S01]  /*50d0*/  @!P3 IMAD R107, R107, R155, R12 ;  /* 0x0000009b6b6bb224 */ /* 0x000fe200078e020c */
[----:B------:R-:W-:Y:S04]  /*50e0*/  BSSY B1, `(.L_x_205) ;  /* 0x0000006000017945 */ /* 0x000fe80003800000 */
[----:B------:R0:W-:Y:S01]  /*50f0*/  @!P3 STG.E.U8 desc[UR36][R6.64+0xa1], R107 ;  /* 0x0000a16b0600b986 */ /* 0x0001e2000c101124 */
[----:B------:R-:W-:Y:S05]  /*5100*/  @P5 BRA `(.L_x_206) ;  /* 0x00000000000c5947 */ /* 0x000fea0003800000 */
[----:B--2---:R-:W1:Y:S02]  /*5110*/  LDG.E.U8 R157, desc[UR36][R8.64+0xa8] ;  /* 0x0000a824089d7981 */ /* 0x004e64000c1e1100 */
[----:B-1----:R-:W-:-:S05]  /*5120*/  PRMT R3, R157, 0x8880, RZ ;  /* 0x000088809d037816 */ /* 0x002fca00000000ff */
[----:B------:R-:W-:-:S07]  /*5130*/  IMAD R12, R3, R156, RZ ;  /* 0x0000009c030c7224 */ /* 0x000fce00078e02ff */
.L_x_206:
[----:B------:R-:W-:Y:S05]  /*5140*/  BSYNC B1 ;  /* 0x0000000000017941 */ /* 0x000fea0003800000 */
.L_x_205:
[----:B-1----:R-:W-:Y:S01]  /*5150*/  @!P5 IMAD R3, R108, R155, R12 ;  /* 0x0000009b6c03d224 */ /* 0x002fe200078e020c */
[----:B------:R-:W-:Y:S04]  /*5160*/  BSSY B1, `(.L_x_207) ;  /* 0x0000006000017945 */ /* 0x000fe80003800000 */
[----:B------:R1:W-:Y:S01]  /*5170*/  @!P5 STG.E.U8 desc[UR36][R4.64+0xa8], R3 ;  /* 0x0000a8030400d986 */ /* 0x0003e2000c101124 */
[----:B------:R-:W-:Y:S05]  /*5180*/  @P2 BRA `(.L_x_208) ;  /* 0x00000000000c2947 */ /* 0x000fea0003800000 */
[----:B--2---:R-:W1:Y:S02]  /*5190*/  LDG.E.U8 R157, desc[UR36][R8.64+0xa9] ;  /* 0x0000a924089d7981 */ /* 0x004e64000c1e1100 */
[----:B-1----:R-:W-:-:S05]  /*51a0*/  PRMT R3, R157, 0x8880, RZ ;  /* 0x000088809d037816 */ /* 0x002fca00000000ff */
[----:B------:R-:W-:-:S07]  /*51b0*/  IMAD R12, R3, R156, RZ ;  /* 0x0000009c030c7224 */ /* 0x000fce00078e02ff */
.L_x_208:
[----:B------:R-:W-:Y:S05]  /*51c0*/  BSYNC B1 ;  /* 0x0000000000017941 */ /* 0x000fea0003800000 */
.L_x_207:
        /* <DEDUP_REMOVED lines=11> */
.L_x_210:
[----:B------:R-:W-:Y:S05]  /*5280*/  BSYNC B1 ;  /* 0x0000000000017941 */ /* 0x000fea0003800000 */
.L_x_209:
[----:B-1----:R-:W-:Y:S01]  /*5290*/  @!P4 IMAD R3, R110, R155, R12 ;  /* 0x0000009b6e03c224 */ /* 0x002fe200078e020c */
[----:B------:R-:W-:Y:S04]  /*52a0*/  BSSY B1, `(.L_x_211) ;  /* 0x0000006000017945 */ /* 0x000fe80003800000 */
[----:B------:R1:W-:Y:S01]  /*52b0*/  @!P4 STG.E.U8 desc[UR36][R6.64+0xa8], R3 ;  /* 0x0000a8030600c986 */ /* 0x0003e2000c101124 */
[----:B------:R-:W-:Y:S05]  /*52c0*/  @P3 BRA `(.L_x_212) ;  /* 0x00000000000c3947 */ /* 0x000fea0003800000 */
[----:B--2---:R-:W1:Y:S02]  /*52d0*/  LDG.E.U8 R157, desc[UR36][R10.64+0xa9] ;  /* 0x0000a9240a9d7981 */ /* 0x004e64000c1e1100 */
[----:B-1----:R-:W-:-:S05]  /*52e0*/  PRMT R3, R157, 0x8880, RZ ;  /* 0x000088809d037816 */ /* 0x002fca00000000ff */
[----:B------:R-:W-:-:S07]  /*52f0*/  IMAD R12, R3, R156, RZ ;  /* 0x0000009c030c7224 */ /* 0x000fce00078e02ff */
.L_x_212:
[----:B------:R-:W-:Y:S05]  /*5300*/  BSYNC B1 ;  /* 0x0000000000017941 */ /* 0x000fea0003800000 */
.L_x_211:
[----:B------:R-:W-:Y:S01]  /*5310*/  @!P3 IMAD R111, R111, R155, R12 ;  /* 0x0000009b6f6fb224 */ /* 0x000fe200078e020c */
[----:B------:R-:W-:Y:S04]  /*5320*/  BSSY B1, `(.L_x_213) ;  /* 0x0000006000017945 */ /* 0x000fe80003800000 */
[----:B------:R0:W-:Y:S01]  /*5330*/  @!P3 STG.E.U8 desc[UR36][R6.64+0xa9], R111 ;  /* 0x0000a96f0600b986 */ /* 0x0001e2000c101124 */
[----:B------:R-:W-:Y:S05]  /*5340*/  @P5 BRA `(.L_x_214) ;  /* 0x00000000000c5947 */ /* 0x000fea0003800000 */
[----:B--2---:R-:W1:Y:S02]  /*5350*/  LDG.E.U8 R157, desc[UR36][R8.64+0xb0] ;  /* 0x0000b024089d7981 */ /* 0x004e64000c1e1100 */
[----:B-1----:R-:W-:-:S05]  /*5360*/  PRMT R3, R157, 0x8880, RZ ;  /* 0x000088809d037816 */ /* 0x002fca00000000ff */
[----:B------:R-:W-:-:S07]  /*5370*/  IMAD R12, R3, R156, RZ ;  /* 0x0000009c030c7224 */ /* 0x000fce00078e02ff */
.L_x_214:
[----:B------:R-:W-:Y:S05]  /*5380*/  BSYNC B1 ;  /* 0x0000000000017941 */ /* 0x000fea0003800000 */
.L_x_213:
[----:B-1----:R-:W-:Y:S01]  /*5390*/  @!P5 IMAD R3, R112, R155, R12 ;  /* 0x0000009b7003d224 */ /* 0x002fe200078e020c */
[----:B------:R-:W-:Y:S04]  /*53a0*/  BSSY B1, `(.L_x_215) ;  /* 0x0000006000017945 */ /* 0x000fe80003800000 */
[----:B------:R1:W-:Y:S01]  /*53b0*/  @!P5 STG.E.U8 desc[UR36][R4.64+0xb0], R3 ;  /* 0x0000b0030400d986 */ /* 0x0003e2000c101124 */
[----:B------:R-:W-:Y:S05]  /*53c0*/  @P2 BRA `(.L_x_216) ;  /* 0x00000000000c2947 */ /* 0x000fea0003800000 */
[----:B--2---:R-:W1:Y:S02]  /*53d0*/  LDG.E.U8 R157, desc[UR36][R8.64+0xb1] ;  /* 0x0000b124089d7981 */ /* 0x004e64000c1e1100 */
[----:B-1----:R-:W-:-:S05]  /*53e0*/  PRMT R3, R157, 0x8880, RZ ;  /* 0x000088809d037816 */ /* 0x002fca00000000ff */
[----:B------:R-:W-:-:S07]  /*53f0*/  IMAD R12, R3, R156, RZ ;  /* 0x0000009c030c7224 */ /* 0x000fce00078e02ff */
.L_x_216:
[----:B------:R-:W-:Y:S05]  /*5400*/  BSYNC B1 ;  /* 0x0000000000017941 */ /* 0x000fea0003800000 */
.L_x_215:
        /* <DEDUP_REMOVED lines=11> */
.L_x_218:
[----:B------:R-:W-:Y:S05]  /*54c0*/  BSYNC B1 ;  /* 0x0000000000017941 */ /* 0x000fea0003800000 */
.L_x_217:
[----:B-1----:R-:W-:Y:S01]  /*54d0*/  @!P4 IMAD R3, R114, R155, R12 ;  /* 0x0000009b7203c224 */ /* 0x002fe200078e020c */
[----:B------:R-:W-:Y:S04]  /*54e0*/  BSSY B1, `(.L_x_219) ;  /* 0x0000006000017945 */ /* 0x000fe80003800000 */
[----:B------:R1:W-:Y:S01]  /*54f0*/  @!P4 STG.E.U8 desc[UR36][R6.64+0xb0], R3 ;  /* 0x0000b0030600c986 */ /* 0x0003e2000c101124 */
[----:B------:R-:W-:Y:S05]  /*5500*/  @P3 BRA `(.L_x_220) ;  /* 0x00000000000c3947 */ /* 0x000fea0003800000 */
[----:B--2---:R-:W1:Y:S02]  /*5510*/  LDG.E.U8 R157, desc[UR36][R10.64+0xb1] ;  /* 0x0000b1240a9d7981 */ /* 0x004e64000c1e1100 */
[----:B-1----:R-:W-:-:S05]  /*5520*/  PRMT R3, R157, 0x8880, RZ ;  /* 0x000088809d037816 */ /* 0x002fca00000000ff */
[----:B------:R-:W-:-:S07]  /*5530*/  IMAD R12, R3, R156, RZ ;  /* 0x0000009c030c7224 */ /* 0x000fce00078e02ff */
.L_x_220:
[----:B------:R-:W-:Y:S05]  /*5540*/  BSYNC B1 ;  /* 0x0000000000017941 */ /* 0x000fea0003800000 */
.L_x_219:
[----:B------:R-:W-:Y:S01]  /*5550*/  @!P3 IMAD R115, R115, R155, R12 ;  /* 0x0000009b7373b224 */ /* 0x000fe200078e020c */
[----:B------:R-:W-:Y:S04]  /*5560*/  BSSY B1, `(.L_x_221) ;  /* 0x0000006000017945 */ /* 0x000fe80003800000 */
[----:B------:R0:W-:Y:S01]  /*5570*/  @!P3 STG.E.U8 desc[UR36][R6.64+0xb1], R115 ;  /* 0x0000b1730600b986 */ /* 0x0001e2000c101124 */
[----:B------:R-:W-:Y:S05]  /*5580*/  @P5 BRA `(.L_x_222) ;  /* 0x00000000000c5947 */ /* 0x000fea0003800000 */
[----:B--2---:R-:W1:Y:S02]  /*5590*/  LDG.E.U8 R157, desc[UR36][R8.64+0xb8] ;  /* 0x0000b824089d7981 */ /* 0x004e64000c1e1100 */
[----:B-1----:R-:W-:-:S05]  /*55a0*/  PRMT R3, R157, 0x8880, RZ ;  /* 0x000088809d037816 */ /* 0x002fca00000000ff */
[----:B------:R-:W-:-:S07]  /*55b0*/  IMAD R12, R3, R156, RZ ;  /* 0x0000009c030c7224 */ /* 0x000fce00078e02ff */
.L_x_222:
[----:B------:R-:W-:Y:S05]  /*55c0*/  BSYNC B1 ;  /* 0x0000000000017941 */ /* 0x000fea0003800000 */
.L_x_221:
[----:B-1----:R-:W-:Y:S01]  /*55d0*/  @!P5 IMAD R3, R116, R155, R12 ;  /* 0x0000009b7403d224 */ /* 0x002fe200078e020c */
[----:B------:R-:W-:Y:S04]  /*55e0*/  BSSY B1, `(.L_x_223) ;  /* 0x0000006000017945 */ /* 0x000fe80003800000 */
[----:B------:R1:W-:Y:S01]  /*55f0*/  @!P5 STG.E.U8 desc[UR36][R4.64+0xb8], R3 ;  /* 0x0000b8030400d986 */ /* 0x0003e2000c101124 */
[----:B------:R-:W-:Y:S05]  /*5600*/  @P2 BRA `(.L_x_224) ;  /* 0x00000000000c2947 */ /* 0x000fea0003800000 */
[----:B--2---:R-:W1:Y:S02]  /*5610*/  LDG.E.U8 R157, desc[UR36][R8.64+0xb9] ;  /* 0x0000b924089d7981 */ /* 0x004e64000c1e1100 */
[----:B-1----:R-:W-:-:S05]  /*5620*/  PRMT R3, R157, 0x8880, RZ ;  /* 0x000088809d037816 */ /* 0x002fca00000000ff */
[----:B------:R-:W-:-:S07]  /*5630*/  IMAD R12, R3, R156, RZ ;  /* 0x0000009c030c7224 */ /* 0x000fce00078e02ff */
.L_x_224:
[----:B------:R-:W-:Y:S05]  /*5640*/  BSYNC B1 ;  /* 0x0000000000017941 */ /* 0x000fea0003800000 */
.L_x_223:
        /* <DEDUP_REMOVED lines=11> */
.L_x_226:
[----:B------:R-:W-:Y:S05]  /*5700*/  BSYNC B1 ;  /* 0x0000000000017941 */ /* 0x000fea0003800000 */
.L_x_225:
[----:B-1----:R-:W-:Y:S01]  /*5710*/  @!P4 IMAD R3, R118, R155, R12 ;  /* 0x0000009b7603c224 */ /* 0x002fe200078e020c */
[----:B------:R-:W-:Y:S04]  /*5720*/  BSSY B1, `(.L_x_227) ;  /* 0x0000006000017945 */ /* 0x000fe80003800000 */
[----:B------:R1:W-:Y:S01]  /*5730*/  @!P4 STG.E.U8 desc[UR36][R6.64+0xb8], R3 ;  /* 0x0000b8030600c986 */ /* 0x0003e2000c101124 */
[----:B------:R-:W-:Y:S05]  /*5740*/  @P3 BRA `(.L_x_228) ;  /* 0x00000000000c3947 */ /* 0x000fea0003800000 */
[----:B--2---:R-:W1:Y:S02]  /*5750*/  LDG.E.U8 R157, desc[UR36][R10.64+0xb9] ;  /* 0x0000b9240a9d7981 */ /* 0x004e64000c1e1100 */
[----:B-1----:R-:W-:-:S05]  /*5760*/  PRMT R3, R157, 0x8880, RZ ;  /* 0x000088809d037816 */ /* 0x002fca00000000ff */
[----:B------:R-:W-:-:S07]  /*5770*/  IMAD R12, R3, R156, RZ ;  /* 0x0000009c030c7224 */ /* 0x000fce00078e02ff */
.L_x_228:
[----:B------:R-:W-:Y:S05]  /*5780*/  BSYNC B1 ;  /* 0x0000000000017941 */ /* 0x000fea0003800000 */
.L_x_227:
[----:B------:R-:W-:Y:S01]  /*5790*/  @!P3 IMAD R119, R119, R155, R12 ;  /* 0x0000009b7777b224 */ /* 0x000fe200078e020c */
[----:B------:R-:W-:Y:S04]  /*57a0*/  BSSY B1, `(.L_x_229) ;  /* 0x0000006000017945 */ /* 0x000fe80003800000 */
[----:B------:R0:W-:Y:S01]  /*57b0*/  @!P3 STG.E.U8 desc[UR36][R6.64+0xb9], R119 ;  /* 0x0000b9770600b986 */ /* 0x0001e2000c101124 */
[----:B------:R-:W-:Y:S05]  /*57c0*/  @P5 BRA `(.L_x_230) ;  /* 0x00000000000c5947 */ /* 0x000fea0003800000 */
[----:B--2---:R-:W1:Y:S02]  /*57d0*/  LDG.E.U8 R157, desc[UR36][R8.64+0xc0] ;  /* 0x0000c024089d7981 */ /* 0x004e64000c1e1100 */
[----:B-1----:R-:W-:-:S05]  /*57e0*/  PRMT R3, R157, 0x8880, RZ ;  /* 0x000088809d037816 */ /* 0x002fca00000000ff */
[----:B------:R-:W-:-:S07]  /*57f0*/  IMAD R12, R3, R156, RZ ;  /* 0x0000009c030c7224 */ /* 0x000fce00078e02ff */
.L_x_230:
[----:B------:R-:W-:Y:S05]  /*5800*/  BSYNC B1 ;  /* 0x0000000000017941 */ /* 0x000fea0003800000 */
.L_x_229:
[----:B-1----:R-:W-:Y:S01]  /*5810*/  @!P5 IMAD R3, R120, R155, R12 ;  /* 0x0000009b7803d224 */ /* 0x002fe200078e020c */
[----:B------:R-:W-:Y:S04]  /*5820*/  BSSY B1, `(.L_x_231) ;  /* 0x0000006000017945 */ /* 0x000fe80003800000 */
[----:B------:R1:W-:Y:S01]  /*5830*/  @!P5 STG.E.U8 desc[UR36][R4.64+0xc0], R3 ;  /* 0x0000c0030400d986 */ /* 0x0003e2000c101124 */
[----:B------:R-:W-:Y:S05]  /*5840*/  @P2 BRA `(.L_x_232) ;  /* 0x00000000000c2947 */ /* 0x000fea0003800000 */
[----:B--2---:R-:W1:Y:S02]  /*5850*/  LDG.E.U8 R157, desc[UR36][R8.64+0xc1] ;  /* 0x0000c124089d7981 */ /* 0x004e64000c1e1100 */
[----:B-1----:R-:W-:-:S05]  /*5860*/  PRMT R3, R157, 0x8880, RZ ;  /* 0x000088809d037816 */ /* 0x002fca00000000ff */
[----:B------:R-:W-:-:S07]  /*5870*/  IMAD R12, R3, R156, RZ ;  /* 0x0000009c030c7224 */ /* 0x000fce00078e02ff */
.L_x_232:
[----:B------:R-:W-:Y:S05]  /*5880*/  BSYNC B1 ;  /* 0x0000000000017941 */ /* 0x000fea0003800000 */
.L_x_231:
        /* <DEDUP_REMOVED lines=11> */
.L_x_234:
[----:B------:R-:W-:Y:S05]  /*5940*/  BSYNC B1 ;  /* 0x0000000000017941 */ /* 0x000fea0003800000 */
.L_x_233:
[----:B-1----:R-:W-:Y:S01]  /*5950*/  @!P4 IMAD R3, R122, R155, R12 ;  /* 0x0000009b7a03c224 */ /* 0x002fe200078e020c */
[----:B------:R-:W-:Y:S04]  /*5960*/  BSSY B1, `(.L_x_235) ;  /* 0x0000006000017945 */ /* 0x000fe80003800000 */
[----:B------:R1:W-:Y:S01]  /*5970*/  @!P4 STG.E.U8 desc[UR36][R6.64+0xc0], R3 ;  /* 0x0000c0030600c986 */ /* 0x0003e2000c101124 */
[----:B------:R-:W-:Y:S05]  /*5980*/  @P3 BRA `(.L_x_236) ;  /* 0x00000000000c3947 */ /* 0x000fea0003800000 */
[----:B--2---:R-:W1:Y:S02]  /*5990*/  LDG.E.U8 R157, desc[UR36][R10.64+0xc1] ;  /* 0x0000c1240a9d7981 */ /* 0x004e64000c1e1100 */
[----:B-1----:R-:W-:-:S05]  /*59a0*/  PRMT R3, R157, 0x8880, RZ ;  /* 0x000088809d037816 */ /* 0x002fca00000000ff */
[----:B------:R-:W-:-:S07]  /*59b0*/  IMAD R12, R3, R156, RZ ;  /* 0x0000009c030c7224 */ /* 0x000fce00078e02ff */
.L_x_236:
[----:B------:R-:W-:Y:S05]  /*59c0*/  BSYNC B1 ;  /* 0x0000000000017941 */ /* 0x000fea0003800000 */
.L_x_235:
[----:B------:R-:W-:Y:S01]  /*59d0*/  @!P3 IMAD R123, R123, R155, R12 ;  /* 0x0000009b7b7bb224 */ /* 0x000fe200078e020c */
[----:B------:R-:W-:Y:S04]  /*59e0*/  BSSY B1, `(.L_x_237) ;  /* 0x0000006000017945 */ /* 0x000fe80003800000 */
[----:B------:R0:W-:Y:S01]  /*59f0*/  @!P3 STG.E.U8 desc[UR36][R6.64+0xc1], R123 ;  /* 0x0000c17b0600b986 */ /* 0x0001e2000c101124 */
[----:B------:R-:W-:Y:S05]  /*5a00*/  @P5 BRA `(.L_x_238) ;  /* 0x00000000000c5947 */ /* 0x000fea0003800000 */
[----:B--2---:R-:W1:Y:S02]  /*5a10*/  LDG.E.U8 R157, desc[UR36][R8.64+0xc8] ;  /* 0x0000c824089d7981 */ /* 0x004e64000c1e1100 */
[----:B-1----:R-:W-:-:S05]  /*5a20*/  PRMT R3, R157, 0x8880, RZ ;  /* 0x000088809d037816 */ /* 0x002fca00000000ff */
[----:B------:R-:W-:-:S07]  /*5a30*/  IMAD R12, R3, R156, RZ ;  /* 0x0000009c030c7224 */ /* 0x000fce00078e02ff */
.L_x_238:
[----:B------:R-:W-:Y:S05]  /*5a40*/  BSYNC B1 ;  /* 0x0000000000017941 */ /* 0x000fea0003800000 */
.L_x_237:
[----:B-1----:R-:W-:Y:S01]  /*5a50*/  @!P5 IMAD R3, R124, R155, R12 ;  /* 0x0000009b7c03d224 */ /* 0x002fe200078e020c */
[----:B------:R-:W-:Y:S04]  /*5a60*/  BSSY B1, `(.L_x_239) ;  /* 0x0000006000017945 */ /* 0x000fe80003800000 */
[----:B------:R1:W-:Y:S01]  /*5a70*/  @!P5 STG.E.U8 desc[UR36][R4.64+0xc8], R3 ;  /* 0x0000c8030400d986 */ /* 0x0003e2000c101124 */
[----:B------:R-:W-:Y:S05]  /*5a80*/  @P2 BRA `(.L_x_240) ;  /* 0x00000000000c2947 */ /* 0x000fea0003800000 */
[----:B--2---:R-:W1:Y:S02]  /*5a90*/  LDG.E.U8 R157, desc[UR36][R8.64+0xc9] ;  /* 0x0000c924089d7981 */ /* 0x004e64000c1e1100 */
[----:B-1----:R-:W-:-:S05]  /*5aa0*/  PRMT R3, R157, 0x8880, RZ ;  /* 0x000088809d037816 */ /* 0x002fca00000000ff */
[----:B------:R-:W-:-:S07]  /*5ab0*/  IMAD R12, R3, R156, RZ ;  /* 0x0000009c030c7224 */ /* 0x000fce00078e02ff */
.L_x_240:
[----:B------:R-:W-:Y:S05]  /*5ac0*/  BSYNC B1 ;  /* 0x0000000000017941 */ /* 0x000fea0003800000 */
.L_x_239:
        /* <DEDUP_REMOVED lines=11> */
.L_x_242:
[----:B------:R-:W-:Y:S05]  /*5b80*/  BSYNC B1 ;  /* 0x0000000000017941 */ /* 0x000fea0003800000 */
.L_x_241:
[----:B-1----:R-:W-:Y:S01]  /*5b90*/  @!P4 IMAD R3, R126, R155, R12 ;  /* 0x0000009b7e03c224 */ /* 0x002fe200078e020c */
[----:B------:R-:W-:Y:S04]  /*5ba0*/  BSSY B1, `(.L_x_243) ;  /* 0x0000006000017945 */ /* 0x000fe80003800000 */
[----:B------:R1:W-:Y:S01]  /*5bb0*/  @!P4 STG.E.U8 desc[UR36][R6.64+0xc8], R3 ;  /* 0x0000c8030600c986 */ /* 0x0003e2000c101124 */
[----:B------:R-:W-:Y:S05]  /*5bc0*/  @P3 BRA `(.L_x_244) ;  /* 0x00000000000c3947 */ /* 0x000fea0003800000 */
[----:B--2---:R-:W1:Y:S02]  /*5bd0*/  LDG.E.U8 R157, desc[UR36][R10.64+0xc9] ;  /* 0x0000c9240a9d7981 */ /* 0x004e64000c1e1100 */
[----:B-1----:R-:W-:-:S05]  /*5be0*/  PRMT R3, R157, 0x8880, RZ ;  /* 0x000088809d037816 */ /* 0x002fca00000000ff */
[----:B------:R-:W-:-:S07]  /*5bf0*/  IMAD R12, R3, R156, RZ ;  /* 0x0000009c030c7224 */ /* 0x000fce00078e02ff */
.L_x_244:
[----:B------:R-:W-:Y:S05]  /*5c00*/  BSYNC B1 ;  /* 0x0000000000017941 */ /* 0x000fea0003800000 */
.L_x_243:
[----:B------:R-:W-:Y:S01]  /*5c10*/  @!P3 IMAD R127, R127, R155, R12 ;  /* 0x0000009b7f7fb224 */ /* 0x000fe200078e020c */
[----:B------:R-:W-:Y:S04]  /*5c20*/  BSSY B1, `(.L_x_245) ;  /* 0x0000006000017945 */ /* 0x000fe80003800000 */
[----:B------:R0:W-:Y:S01]  /*5c30*/  @!P3 STG.E.U8 desc[UR36][R6.64+0xc9], R127 ;  /* 0x0000c97f0600b986 */ /* 0x0001e2000c101124 */
[----:B------:R-:W-:Y:S05]  /*5c40*/  @P5 BRA `(.L_x_246) ;  /* 0x00000000000c5947 */ /* 0x000fea0003800000 */
[----:B--2---:R-:W1:Y:S02]  /*5c50*/  LDG.E.U8 R157, desc[UR36][R8.64+0xd0] ;  /* 0x0000d024089d7981 */ /* 0x004e64000c1e1100 */
[----:B-1----:R-:W-:-:S05]  /*5c60*/  PRMT R3, R157, 0x8880, RZ ;  /* 0x000088809d037816 */ /* 0x002fca00000000ff */
[----:B------:R-:W-:-:S07]  /*5c70*/  IMAD R12, R3, R156, RZ ;  /* 0x0000009c030c7224 */ /* 0x000fce00078e02ff */
.L_x_246:
[----:B------:R-:W-:Y:S05]  /*5c80*/  BSYNC B1 ;  /* 0x0000000000017941 */ /* 0x000fea0003800000 */
.L_x_245:
[----:B-1----:R-:W-:Y:S01]  /*5c90*/  @!P5 IMAD R3, R128, R155, R12 ;  /* 0x0000009b8003d224 */ /* 0x002fe200078e020c */
[----:B------:R-:W-:Y:S04]  /*5ca0*/  BSSY B1, `(.L_x_247) ;  /* 0x0000006000017945 */ /* 0x000fe80003800000 */
[----:B------:R1:W-:Y:S01]  /*5cb0*/  @!P5 STG.E.U8 desc[UR36][R4.64+0xd0], R3 ;  /* 0x0000d0030400d986 */ /* 0x0003e2000c101124 */
[----:B------:R-:W-:Y:S05]  /*5cc0*/  @P2 BRA `(.L_x_248) ;  /* 0x00000000000c2947 */ /* 0x000fea0003800000 */
[----:B--2---:R-:W1:Y:S02]  /*5cd0*/  LDG.E.U8 R157, desc[UR36][R8.64+0xd1] ;  /* 0x0000d124089d7981 */ /* 0x004e64000c1e1100 */
[----:B-1----:R-:W-:-:S05]  /*5ce0*/  PRMT R3, R157, 0x8880, RZ ;  /* 0x000088809d037816 */ /* 0x002fca00000000ff */
[----:B------:R-:W-:-:S07]  /*5cf0*/  IMAD R12, R3, R156, RZ ;  /* 0x0000009c030c7224 */ /* 0x000fce00078e02ff */
.L_x_248:
[----:B------:R-:W-:Y:S05]  /*5d00*/  BSYNC B1 ;  /* 0x0000000000017941 */ /* 0x000fea0003800000 */
.L_x_247:
        /* <DEDUP_REMOVED lines=11> */
.L_x_250:
[----:B------:R-:W-:Y:S05]  /*5dc0*/  BSYNC B1 ;  /* 0x0000000000017941 */ /* 0x000fea0003800000 */
.L_x_249:
[----:B-1----:R-:W-:Y:S01]  /*5dd0*/  @!P4 IMAD R3, R130, R155, R12 ;  /* 0x0000009b8203c224 */ /* 0x002fe200078e020c */
[----:B------:R-:W-:Y:S04]  /*5de0*/  BSSY B1, `(.L_x_251) ;  /* 0x0000006000017945 */ /* 0x000fe80003800000 */
[----:B------:R1:W-:Y:S01]  /*5df0*/  @!P4 STG.E.U8 desc[UR36][R6.64+0xd0], R3 ;  /* 0x0000d0030600c986 */ /* 0x0003e2000c101124 */
[----:B------:R-:W-:Y:S05]  /*5e00*/  @P3 BRA `(.L_x_252) ;  /* 0x00000000000c3947 */ /* 0x000fea0003800000 */
[----:B--2---:R-:W1:Y:S02]  /*5e10*/  LDG.E.U8 R157, desc[UR36][R10.64+0xd1] ;  /* 0x0000d1240a9d7981 */ /* 0x004e64000c1e1100 */
[----:B-1----:R-:W-:-:S05]  /*5e20*/  PRMT R3, R157, 0x8880, RZ ;  /* 0x000088809d037816 */ /* 0x002fca00000000ff */
[----:B------:R-:W-:-:S07]  /*5e30*/  IMAD R12, R3, R156, RZ ;  /* 0x0000009c030c7224 */ /* 0x000fce00078e02ff */
.L_x_252:
[----:B------:R-:W-:Y:S05]  /*5e40*/  BSYNC B1 ;  /* 0x0000000000017941 */ /* 0x000fea0003800000 */
.L_x_251:
[----:B------:R-:W-:Y:S01]  /*5e50*/  @!P3 IMAD R131, R131, R155, R12 ;  /* 0x0000009b8383b224 */ /* 0x000fe200078e020c */
[----:B------:R-:W-:Y:S04]  /*5e60*/  BSSY B1, `(.L_x_253) ;  /* 0x0000006000017945 */ /* 0x000fe80003800000 */
[----:B------:R0:W-:Y:S01]  /*5e70*/  @!P3 STG.E.U8 desc[UR36][R6.64+0xd1], R131 ;  /* 0x0000d1830600b986 */ /* 0x0001e2000c101124 */
[----:B------:R-:W-:Y:S05]  /*5e80*/  @P5 BRA `(.L_x_254) ;  /* 0x00000000000c5947 */ /* 0x000fea0003800000 */
[----:B--2---:R-:W1:Y:S02]  /*5e90*/  LDG.E.U8 R157, desc[UR36][R8.64+0xd8] ;  /* 0x0000d824089d7981 */ /* 0x004e64000c1e1100 */
[----:B-1----:R-:W-:-:S05]  /*5ea0*/  PRMT R3, R157, 0x8880, RZ ;  /* 0x000088809d037816 */ /* 0x002fca00000000ff */
[----:B------:R-:W-:-:S07]  /*5eb0*/  IMAD R12, R3, R156, RZ ;  /* 0x0000009c030c7224 */ /* 0x000fce00078e02ff */
.L_x_254:
[----:B------:R-:W-:Y:S05]  /*5ec0*/  BSYNC B1 ;  /* 0x0000000000017941 */ /* 0x000fea0003800000 */
.L_x_253:
[----:B-1----:R-:W-:Y:S01]  /*5ed0*/  @!P5 IMAD R3, R132, R155, R12 ;  /* 0x0000009b8403d224 */ /* 0x002fe200078e020c */
[----:B------:R-:W-:Y:S04]  /*5ee0*/  BSSY B1, `(.L_x_255) ;  /* 0x0000006000017945 */ /* 0x000fe80003800000 */
[----:B------:R1:W-:Y:S01]  /*5ef0*/  @!P5 STG.E.U8 desc[UR36][R4.64+0xd8], R3 ;  /* 0x0000d8030400d986 */ /* 0x0003e2000c101124 */
[----:B------:R-:W-:Y:S05]  /*5f00*/  @P2 BRA `(.L_x_256) ;  /* 0x00000000000c2947 */ /* 0x000fea0003800000 */
[----:B--2---:R-:W1:Y:S02]  /*5f10*/  LDG.E.U8 R157, desc[UR36][R8.64+0xd9] ;  /* 0x0000d924089d7981 */ /* 0x004e64000c1e1100 */
[----:B-1----:R-:W-:-:S05]  /*5f20*/  PRMT R3, R157, 0x8880, RZ ;  /* 0x000088809d037816 */ /* 0x002fca00000000ff */
[----:B------:R-:W-:-:S07]  /*5f30*/  IMAD R12, R3, R156, RZ ;  /* 0x0000009c030c7224 */ /* 0x000fce00078e02ff */
.L_x_256:
[----:B------:R-:W-:Y:S05]  /*5f40*/  BSYNC B1 ;  /* 0x0000000000017941 */ /* 0x000fea0003800000 */
.L_x_255:
        /* <DEDUP_REMOVED lines=11> */
.L_x_258:
[----:B------:R-:W-:Y:S05]  /*6000*/  BSYNC B1 ;  /* 0x0000000000017941 */ /* 0x000fea0003800000 */
.L_x_257:
[----:B-1----:R-:W-:Y:S01]  /*6010*/  @!P4 IMAD R3, R134, R155, R12 ;  /* 0x0000009b8603c224 */ /* 0x002fe200078e020c */
[----:B------:R-:W-:Y:S04]  /*6020*/  BSSY B1, `(.L_x_259) ;  /* 0x0000006000017945 */ /* 0x000fe80003800000 */
[----:B------:R1:W-:Y:S01]  /*6030*/  @!P4 STG.E.U8 desc[UR36][R6.64+0xd8], R3 ;  /* 0x0000d8030600c986 */ /* 0x0003e2000c101124 */
[----:B------:R-:W-:Y:S05]  /*6040*/  @P3 BRA `(.L_x_260) ;  /* 0x00000000000c3947 */ /* 0x000fea0003800000 */
[----:B--2---:R-:W1:Y:S02]  /*6050*/  LDG.E.U8 R157, desc[UR36][R10.64+0xd9] ;  /* 0x0000d9240a9d7981 */ /* 0x004e64000c1e1100 */
[----:B-1----:R-:W-:-:S05]  /*6060*/  PRMT R3, R157, 0x8880, RZ ;  /* 0x000088809d037816 */ /* 0x002fca00000000ff */
[----:B------:R-:W-:-:S07]  /*6070*/  IMAD R12, R3, R156, RZ ;  /* 0x0000009c030c7224 */ /* 0x000fce00078e02ff */
.L_x_260:
[----:B------:R-:W-:Y:S05]  /*6080*/  BSYNC B1 ;  /* 0x0000000000017941 */ /* 0x000fea0003800000 */
.L_x_259:
[----:B------:R-:W-:Y:S01]  /*6090*/  @!P3 IMAD R135, R135, R155, R12 ;  /* 0x0000009b8787b224 */ /* 0x000fe200078e020c */
[----:B------:R-:W-:Y:S04]  /*60a0*/  BSSY B1, `(.L_x_261) ;  /* 0x0000006000017945 */ /* 0x000fe80003800000 */
[----:B------:R0:W-:Y:S01]  /*60b0*/  @!P3 STG.E.U8 desc[UR36][R6.64+0xd9], R135 ;  /* 0x0000d9870600b986 */ /* 0x0001e2000c101124 */
[----:B------:R-:W-:Y:S05]  /*60c0*/  @P5 BRA `(.L_x_262) ;  /* 0x00000000000c5947 */ /* 0x000fea0003800000 */
[----:B--2---:R-:W1:Y:S02]  /*60d0*/  LDG.E.U8 R157, desc[UR36][R8.64+0xe0] ;  /* 0x0000e024089d7981 */ /* 0x004e64000c1e1100 */
[----:B-1----:R-:W-:-:S05]  /*60e0*/  PRMT R3, R157, 0x8880, RZ ;  /* 0x000088809d037816 */ /* 0x002fca00000000ff */
[----:B------:R-:W-:-:S07]  /*60f0*/  IMAD R12, R3, R156, RZ ;  /* 0x0000009c030c7224 */ /* 0x000fce00078e02ff */
.L_x_262:
[----:B------:R-:W-:Y:S05]  /*6100*/  BSYNC B1 ;  /* 0x0000000000017941 */ /* 0x000fea0003800000 */
.L_x_261:
[----:B-1----:R-:W-:Y:S01]  /*6110*/  @!P5 IMAD R3, R136, R155, R12 ;  /* 0x0000009b8803d224 */ /* 0x002fe200078e020c */
[----:B------:R-:W-:Y:S04]  /*6120*/  BSSY B1, `(.L_x_263) ;  /* 0x0000006000017945 */ /* 0x000fe80003800000 */
[----:B------:R1:W-:Y:S01]  /*6130*/  @!P5 STG.E.U8 desc[UR36][R4.64+0xe0], R3 ;  /* 0x0000e0030400d986 */ /* 0x0003e2000c101124 */
[----:B------:R-:W-:Y:S05]  /*6140*/  @P2 BRA `(.L_x_264) ;  /* 0x00000000000c2947 */ /* 0x000fea0003800000 */
[----:B--2---:R-:W1:Y:S02]  /*6150*/  LDG.E.U8 R157, desc[UR36][R8.64+0xe1] ;  /* 0x0000e124089d7981 */ /* 0x004e64000c1e1100 */
[----:B-1----:R-:W-:-:S05]  /*6160*/  PRMT R3, R157, 0x8880, RZ ;  /* 0x000088809d037816 */ /* 0x002fca00000000ff */
[----:B------:R-:W-:-:S07]  /*6170*/  IMAD R12, R3, R156, RZ ;  /* 0x0000009c030c7224 */ /* 0x000fce00078e02ff */
.L_x_264:
[----:B------:R-:W-:Y:S05]  /*6180*/  BSYNC B1 ;  /* 0x0000000000017941 */ /* 0x000fea0003800000 */
.L_x_263:
        /* <DEDUP_REMOVED lines=11> */
.L_x_266:
[----:B------:R-:W-:Y:S05]  /*6240*/  BSYNC B1 ;  /* 0x0000000000017941 */ /* 0x000fea0003800000 */
.L_x_265:
[----:B-1----:R-:W-:Y:S01]  /*6250*/  @!P4 IMAD R3, R138, R155, R12 ;  /* 0x0000009b8a03c224 */ /* 0x002fe200078e020c */
[----:B------:R-:W-:Y:S04]  /*6260*/  BSSY B1, `(.L_x_267) ;  /* 0x0000006000017945 */ /* 0x000fe80003800000 */
[----:B------:R1:W-:Y:S01]  /*6270*/  @!P4 STG.E.U8 desc[UR36][R6.64+0xe0], R3 ;  /* 0x0000e0030600c986 */ /* 0x0003e2000c101124 */
[----:B------:R-:W-:Y:S05]  /*6280*/  @P3 BRA `(.L_x_268) ;  /* 0x00000000000c3947 */ /* 0x000fea0003800000 */
[----:B--2---:R-:W1:Y:S02]  /*6290*/  LDG.E.U8 R157, desc[UR36][R10.64+0xe1] ;  /* 0x0000e1240a9d7981 */ /* 0x004e64000c1e1100 */
[----:B-1----:R-:W-:-:S05]  /*62a0*/  PRMT R3, R157, 0x8880, RZ ;  /* 0x000088809d037816 */ /* 0x002fca00000000ff */
[----:B------:R-:W-:-:S07]  /*62b0*/  IMAD R12, R3, R156, RZ ;  /* 0x0000009c030c7224 */ /* 0x000fce00078e02ff */
.L_x_268:
[----:B------:R-:W-:Y:S05]  /*62c0*/  BSYNC B1 ;  /* 0x0000000000017941 */ /* 0x000fea0003800000 */
.L_x_267:
[----:B------:R-:W-:Y:S01]  /*62d0*/  @!P3 IMAD R139, R139, R155, R12 ;  /* 0x0000009b8b8bb224 */ /* 0x000fe200078e020c */
[----:B------:R-:W-:Y:S04]  /*62e0*/  BSSY B1, `(.L_x_269) ;  /* 0x0000006000017945 */ /* 0x000fe80003800000 */
[----:B------:R0:W-:Y:S01]  /*62f0*/  @!P3 STG.E.U8 desc[UR36][R6.64+0xe1], R139 ;  /* 0x0000e18b0600b986 */ /* 0x0001e2000c101124 */
[----:B------:R-:W-:Y:S05]  /*6300*/  @P5 BRA `(.L_x_270) ;  /* 0x00000000000c5947 */ /* 0x000fea0003800000 */
[----:B--2---:R-:W1:Y:S02]  /*6310*/  LDG.E.U8 R157, desc[UR36][R8.64+0xe8] ;  /* 0x0000e824089d7981 */ /* 0x004e64000c1e1100 */
[----:B-1----:R-:W-:-:S05]  /*6320*/  PRMT R3, R157, 0x8880, RZ ;  /* 0x000088809d037816 */ /* 0x002fca00000000ff */
[----:B------:R-:W-:-:S07]  /*6330*/  IMAD R12, R3, R156, RZ ;  /* 0x0000009c030c7224 */ /* 0x000fce00078e02ff */
.L_x_270:
[----:B------:R-:W-:Y:S05]  /*6340*/  BSYNC B1 ;  /* 0x0000000000017941 */ /* 0x000fea0003800000 */
.L_x_269:
[----:B-1----:R-:W-:Y:S01]  /*6350*/  @!P5 IMAD R3, R140, R155, R12 ;  /* 0x0000009b8c03d224 */ /* 0x002fe200078e020c */
[----:B------:R-:W-:Y:S04]  /*6360*/  BSSY B1, `(.L_x_271) ;  /* 0x0000006000017945 */ /* 0x000fe80003800000 */
[----:B------:R1:W-:Y:S01]  /*6370*/  @!P5 STG.E.U8 desc[UR36][R4.64+0xe8], R3 ;  /* 0x0000e8030400d986 */ /* 0x0003e2000c101124 */
[----:B------:R-:W-:Y:S05]  /*6380*/  @P2 BRA `(.L_x_272) ;  /* 0x00000000000c2947 */ /* 0x000fea0003800000 */
[----:B--2---:R-:W1:Y:S02]  /*6390*/  LDG.E.U8 R157, desc[UR36][R8.64+0xe9] ;  /* 0x0000e924089d7981 */ /* 0x004e64000c1e1100 */
[----:B-1----:R-:W-:-:S05]  /*63a0*/  PRMT R3, R157, 0x8880, RZ ;  /* 0x000088809d037816 */ /* 0x002fca00000000ff */
[----:B------:R-:W-:-:S07]  /*63b0*/  IMAD R12, R3, R156, RZ ;  /* 0x0000009c030c7224 */ /* 0x000fce00078e02ff */
.L_x_272:
[----:B------:R-:W-:Y:S05]  /*63c0*/  BSYNC B1 ;  /* 0x0000000000017941 */ /* 0x000fea0003800000 */
.L_x_271:
        /* <DEDUP_REMOVED lines=11> */
.L_x_274:
[----:B------:R-:W-:Y:S05]  /*6480*/  BSYNC B1 ;  /* 0x0000000000017941 */ /* 0x000fea0003800000 */
.L_x_273:
[----:B-1----:R-:W-:Y:S01]  /*6490*/  @!P4 IMAD R3, R142, R155, R12 ;  /* 0x0000009b8e03c224 */ /* 0x002fe200078e020c */
[----:B------:R-:W-:Y:S04]  /*64a0*/  BSSY B1, `(.L_x_275) ;  /* 0x0000006000017945 */ /* 0x000fe80003800000 */
[----:B------:R1:W-:Y:S01]  /*64b0*/  @!P4 STG.E.U8 desc[UR36][R6.64+0xe8], R3 ;  /* 0x0000e8030600c986 */ /* 0x0003e2000c101124 */
[----:B------:R-:W-:Y:S05]  /*64c0*/  @P3 BRA `(.L_x_276) ;  /* 0x00000000000c3947 */ /* 0x000fea0003800000 */
[----:B--2---:R-:W1:Y:S02]  /*64d0*/  LDG.E.U8 R157, desc[UR36][R10.64+0xe9] ;  /* 0x0000e9240a9d7981 */ /* 0x004e64000c1e1100 */
[----:B-1----:R-:W-:-:S05]  /*64e0*/  PRMT R3, R157, 0x8880, RZ ;  /* 0x000088809d037816 */ /* 0x002fca00000000ff */
[----:B------:R-:W-:-:S07]  /*64f0*/  IMAD R12, R3, R156, RZ ;  /* 0x0000009c030c7224 */ /* 0x000fce00078e02ff */
.L_x_276:
[----:B------:R-:W-:Y:S05]  /*6500*/  BSYNC B1 ;  /* 0x0000000000017941 */ /* 0x000fea0003800000 */
.L_x_275:
[----:B------:R-:W-:Y:S01]  /*6510*/  @!P3 IMAD R143, R143, R155, R12 ;  /* 0x0000009b8f8fb224 */ /* 0x000fe200078e020c */
[----:B------:R-:W-:Y:S04]  /*6520*/  BSSY B1, `(.L_x_277) ;  /* 0x0000006000017945 */ /* 0x000fe80003800000 */
[----:B------:R0:W-:Y:S01]  /*6530*/  @!P3 STG.E.U8 desc[UR36][R6.64+0xe9], R143 ;  /* 0x0000e98f0600b986 */ /* 0x0001e2000c101124 */
[----:B------:R-:W-:Y:S05]  /*6540*/  @P5 BRA `(.L_x_278) ;  /* 0x00000000000c5947 */ /* 0x000fea0003800000 */
[----:B--2---:R-:W1:Y:S02]  /*6550*/  LDG.E.U8 R157, desc[UR36][R8.64+0xf0] ;  /* 0x0000f024089d7981 */ /* 0x004e64000c1e1100 */
[----:B-1----:R-:W-:-:S05]  /*6560*/  PRMT R3, R157, 0x8880, RZ ;  /* 0x000088809d037816 */ /* 0x002fca00000000ff */
[----:B------:R-:W-:-:S07]  /*6570*/  IMAD R12, R3, R156, RZ ;  /* 0x0000009c030c7224 */ /* 0x000fce00078e02ff */
.L_x_278:
[----:B------:R-:W-:Y:S05]  /*6580*/  BSYNC B1 ;  /* 0x0000000000017941 */ /* 0x000fea0003800000 */
.L_x_277:
[----:B-1----:R-:W-:Y:S01]  /*6590*/  @!P5 IMAD R3, R144, R155, R12 ;  /* 0x0000009b9003d224 */ /* 0x002fe200078e020c */
[----:B------:R-:W-:Y:S04]  /*65a0*/  BSSY B1, `(.L_x_279) ;  /* 0x0000006000017945 */ /* 0x000fe80003800000 */
[----:B------:R1:W-:Y:S01]  /*65b0*/  @!P5 STG.E.U8 desc[UR36][R4.64+0xf0], R3 ;  /* 0x0000f0030400d986 */ /* 0x0003e2000c101124 */
[----:B------:R-:W-:Y:S05]  /*65c0*/  @P2 BRA `(.L_x_280) ;  /* 0x00000000000c2947 */ /* 0x000fea0003800000 */
[----:B--2---:R-:W1:Y:S02]  /*65d0*/  LDG.E.U8 R157, desc[UR36][R8.64+0xf1] ;  /* 0x0000f124089d7981 */ /* 0x004e64000c1e1100 */
[----:B-1----:R-:W-:-:S05]  /*65e0*/  PRMT R3, R157, 0x8880, RZ ;  /* 0x000088809d037816 */ /* 0x002fca00000000ff */
[----:B------:R-:W-:-:S07]  /*65f0*/  IMAD R12, R3, R156, RZ ;  /* 0x0000009c030c7224 */ /* 0x000fce00078e02ff */
.L_x_280:
[----:B------:R-:W-:Y:S05]  /*6600*/  BSYNC B1 ;  /* 0x0000000000017941 */ /* 0x000fea0003800000 */
.L_x_279:
[C---:B------:R-:W-:Y:S01]  /*6610*/  ISETP.LT.OR P4, PT, R0.reuse, 0xf1, !P0 ;  /* 0x000000f10000780c */ /* 0x040fe20004781670 */
[----:B------:R-:W-:Y:S01]  /*6620*/  @!P2 IMAD R145, R145, R155, R12 ;  /* 0x0000009b9191a224 */ /* 0x000fe200078e020c */
[----:B------:R-:W-:Y:S01]  /*6630*/  BSSY B1, `(.L_x_281) ;  /* 0x000000a000017945 */ /* 0x000fe20003800000 */
[C---:B------:R-:W-:Y:S02]  /*6640*/  ISETP.LT.OR P3, PT, R0.reuse, 0xf2, !P0 ;  /* 0x000000f20000780c */ /* 0x040fe40004761670 */
        /* <DEDUP_REMOVED lines=8> */
.L_x_282:
[----:B------:R-:W-:Y:S05]  /*66d0*/  BSYNC B1 ;  /* 0x0000000000017941 */ /* 0x000fea0003800000 */
.L_x_281:
[----:B-1----:R-:W-:Y:S01]  /*66e0*/  @!P4 IMAD R3, R146, R155, R12 ;  /* 0x0000009b9203c224 */ /* 0x002fe200078e020c */
[----:B------:R-:W-:Y:S04]  /*66f0*/  BSSY B1, `(.L_x_283) ;  /* 0x0000006000017945 */ /* 0x000fe80003800000 */
[----:B------:R1:W-:Y:S01]  /*6700*/  @!P4 STG.E.U8 desc[UR36][R6.64+0xf0], R3 ;  /* 0x0000f0030600c986 */ /* 0x0003e2000c101124 */
[----:B------:R-:W-:Y:S05]  /*6710*/  @P3 BRA `(.L_x_284) ;  /* 0x00000000000c3947 */ /* 0x000fea0003800000 */
[----:B--2---:R-:W1:Y:S02]  /*6720*/  LDG.E.U8 R157, desc[UR36][R10.64+0xf1] ;  /* 0x0000f1240a9d7981 */ /* 0x004e64000c1e1100 */
[----:B-1----:R-:W-:-:S05]  /*6730*/  PRMT R3, R157, 0x8880, RZ ;  /* 0x000088809d037816 */ /* 0x002fca00000000ff */
[----:B------:R-:W-:-:S07]  /*6740*/  IMAD R12, R3, R156, RZ ;  /* 0x0000009c030c7224 */ /* 0x000fce00078e02ff */
.L_x_284:
[----:B------:R-:W-:Y:S05]  /*6750*/  BSYNC B1 ;  /* 0x0000000000017941 */ /* 0x000fea0003800000 */
.L_x_283:
[----:B------:R-:W-:Y:S01]  /*6760*/  @!P3 IMAD R147, R147, R155, R12 ;  /* 0x0000009b9393b224 */ /* 0x000fe200078e020c */
[----:B------:R-:W-:Y:S04]  /*6770*/  BSSY B1, `(.L_x_285) ;  /* 0x0000006000017945 */ /* 0x000fe80003800000 */
[----:B------:R0:W-:Y:S01]  /*6780*/  @!P3 STG.E.U8 desc[UR36][R6.64+0xf1], R147 ;  /* 0x0000f1930600b986 */ /* 0x0001e2000c101124 */
[----:B------:R-:W-:Y:S05]  /*6790*/  @P2 BRA `(.L_x_286) ;  /* 0x00000000000c2947 */ /* 0x000fea0003800000 */
[----:B--2---:R-:W1:Y:S02]  /*67a0*/  LDG.E.U8 R157, desc[UR36][R8.64+0xf8] ;  /* 0x0000f824089d7981 */ /* 0x004e64000c1e1100 */
[----:B-1----:R-:W-:-:S05]  /*67b0*/  PRMT R3, R157, 0x8880, RZ ;  /* 0x000088809d037816 */ /* 0x002fca00000000ff */
[----:B------:R-:W-:-:S07]  /*67c0*/  IMAD R12, R3, R156, RZ ;  /* 0x0000009c030c7224 */ /* 0x000fce00078e02ff */
.L_x_286:
[----:B------:R-:W-:Y:S05]  /*67d0*/  BSYNC B1 ;  /* 0x0000000000017941 */ /* 0x000fea0003800000 */
.L_x_285:
[----:B-1----:R-:W-:Y:S01]  /*67e0*/  @!P2 IMAD R3, R148, R155, R12 ;  /* 0x0000009b9403a224 */ /* 0x002fe200078e020c */
[----:B------:R-:W-:Y:S04]  /*67f0*/  BSSY B1, `(.L_x_287) ;  /* 0x0000006000017945 */ /* 0x000fe80003800000 */
[----:B------:R1:W-:Y:S01]  /*6800*/  @!P2 STG.E.U8 desc[UR36][R4.64+0xf8], R3 ;  /* 0x0000f8030400a986 */ /* 0x0003e2000c101124 */
[----:B------:R-:W-:Y:S05]  /*6810*/  @P1 BRA `(.L_x_288) ;  /* 0x00000000000c1947 */ /* 0x000fea0003800000 */
[----:B--2---:R-:W1:Y:S02]  /*6820*/  LDG.E.U8 R157, desc[UR36][R8.64+0xf9] ;  /* 0x0000f924089d7981 */ /* 0x004e64000c1e1100 */
[----:B-1----:R-:W-:-:S05]  /*6830*/  PRMT R3, R157, 0x8880, RZ ;  /* 0x000088809d037816 */ /* 0x002fca00000000ff */
[----:B------:R-:W-:-:S07]  /*6840*/  IMAD R12, R3, R156, RZ ;  /* 0x0000009c030c7224 */ /* 0x000fce00078e02ff */
.L_x_288:
[----:B------:R-:W-:Y:S05]  /*6850*/  BSYNC B1 ;  /* 0x0000000000017941 */ /* 0x000fea0003800000 */
.L_x_287:
[----:B------:R-:W-:Y:S01]  /*6860*/  @!P1 IMAD R149, R149, R155, R12 ;  /* 0x0000009b95959224 */ /* 0x000fe200078e020c */
[----:B------:R-:W-:Y:S04]  /*6870*/  BSSY B1, `(.L_x_289) ;  /* 0x0000006000017945 */ /* 0x000fe80003800000 */
[----:B------:R0:W-:Y:S01]  /*6880*/  @!P1 STG.E.U8 desc[UR36][R4.64+0xf9], R149 ;  /* 0x0000f99504009986 */ /* 0x0001e2000c101124 */
[----:B------:R-:W-:Y:S05]  /*6890*/  @P5 BRA `(.L_x_290) ;  /* 0x00000000000c5947 */ /* 0x000fea0003800000 */
[----:B--2---:R-:W1:Y:S02]  /*68a0*/  LDG.E.U8 R157, desc[UR36][R10.64+0xf8] ;  /* 0x0000f8240a9d7981 */ /* 0x004e64000c1e1100 */
[----:B-1----:R-:W-:-:S05]  /*68b0*/  PRMT R3, R157, 0x8880, RZ ;  /* 0x000088809d037816 */ /* 0x002fca00000000ff */
[----:B------:R-:W-:-:S07]  /*68c0*/  IMAD R12, R3, R156, RZ ;  /* 0x0000009c030c7224 */ /* 0x000fce00078e02ff */
.L_x_290:
[----:B------:R-:W-:Y:S05]  /*68d0*/  BSYNC B1 ;  /* 0x0000000000017941 */ /* 0x000fea0003800000 */
.L_x_289:
[----:B-1----:R-:W-:Y:S01]  /*68e0*/  @!P5 IMAD R3, R150, R155, R12 ;  /* 0x0000009b9603d224 */ /* 0x002fe200078e020c */
[----:B------:R-:W-:Y:S01]  /*68f0*/  ISETP.LT.OR P0, PT, R0, 0xfa, !P0 ;  /* 0x000000fa0000780c */ /* 0x000fe20004701670 */
[----:B------:R-:W-:Y:S03]  /*6900*/  BSSY B1, `(.L_x_291) ;  /* 0x0000006000017945 */ /* 0x000fe60003800000 */
[----:B------:R1:W-:Y:S09]  /*6910*/  @!P5 STG.E.U8 desc[UR36][R6.64+0xf8], R3 ;  /* 0x0000f8030600d986 */ /* 0x0003f2000c101124 */
[----:B------:R-:W-:Y:S05]  /*6920*/  @P0 BRA `(.L_x_292) ;  /* 0x00000000000c0947 */ /* 0x000fea0003800000 */
[----:B--2---:R-:W1:Y:S02]  /*6930*/  LDG.E.U8 R157, desc[UR36][R10.64+0xf9] ;  /* 0x0000f9240a9d7981 */ /* 0x004e64000c1e1100 */
[----:B-1----:R-:W-:-:S05]  /*6940*/  PRMT R3, R157, 0x8880, RZ ;  /* 0x000088809d037816 */ /* 0x002fca00000000ff */
[----:B------:R-:W-:-:S07]  /*6950*/  IMAD R12, R3, R156, RZ ;  /* 0x0000009c030c7224 */ /* 0x000fce00078e02ff */
.L_x_292:
[----:B------:R-:W-:Y:S05]  /*6960*/  BSYNC B1 ;  /* 0x0000000000017941 */ /* 0x000fea0003800000 */
.L_x_291:
[----:B------:R-:W-:Y:S01]  /*6970*/  IMAD R151, R151, R155, R12 ;  /* 0x0000009b97977224 */ /* 0x000fe200078e020c */
[----:B------:R-:W-:Y:S06]  /*6980*/  @P0 BRA `(.L_x_293) ;  /* 0x0000001800100947 */ /* 0x000fec0003800000 */
[----:B------:R0:W-:Y:S01]  /*6990*/  STG.E.U8 desc[UR36][R6.64+0xf9], R151 ;  /* 0x0000f99706007986 */ /* 0x0001e2000c101124 */
[----:B------:R-:W-:Y:S05]  /*69a0*/  BRA `(.L_x_293) ;  /* 0x0000001800087947 */ /* 0x000fea0003800000 */
.L_x_36:
[C---:B------:R-:W-:Y:S02]  /*69b0*/  ISETP.GE.AND P1, PT, R162.reuse, 0x1, PT ;  /* 0x00000001a200780c */ /* 0x040fe40003f26270 */
[----:B------:R-:W-:Y:S02]  /*69c0*/  ISETP.GE.AND P0, PT, R162, 0x9, PT ;  /* 0x00000009a200780c */ /* 0x000fe40003f06270 */
[C---:B------:R-:W-:Y:S02]  /*69d0*/  ISETP.LT.OR P4, PT, R0.reuse, 0x1, !P1 ;  /* 0x000000010000780c */ /* 0x040fe40004f81670 */
[C---:B------:R-:W-:Y:S02]  /*69e0*/  ISETP.LT.OR P3, PT, R0.reuse, 0x2, !P1 ;  /* 0x000000020000780c */ /* 0x040fe40004f61670 */
[C---:B------:R-:W-:Y:S02]  /*69f0*/  ISETP.LT.OR P2, PT, R0.reuse, 0x1, !P0 ;  /* 0x000000010000780c */ /* 0x040fe40004741670 */
[----:B------:R-:W-:-:S07]  /*6a00*/  ISETP.LT.OR P5, PT, R0, 0x2, !P0 ;  /* 0x000000020000780c */ /* 0x000fce00047a1670 */
[-C--:B------:R-:W-:Y:S02]  /*6a10*/  @!P4 IMAD R3, R24, R155.reuse, RZ ;  /* 0x0000009b1803c224 */ /* 0x080fe400078e02ff */
[-C--:B------:R-:W-:Y:S02]  /*6a20*/  @!P3 IMAD R25, R25, R155.reuse, RZ ;  /* 0x0000009b1919b224 */ /* 0x080fe400078e02ff */
[-C--:B------:R-:W-:Y:S01]  /*6a30*/  @!P2 IMAD R9, R26, R155.reuse, RZ ;  /* 0x0000009b1a09a224 */ /* 0x080fe200078e02ff */
[----:B------:R0:W-:Y:S01]  /*6a40*/  @!P4 STG.E.U8 desc[UR36][R4.64], R3 ;  /* 0x000000030400c986 */ /* 0x0001e2000c101124 */
[C---:B------:R-:W-:Y:S01]  /*6a50*/  ISETP.LT.OR P4, PT, R0.reuse, 0x9, !P1 ;  /* 0x000000090000780c */ /* 0x040fe20004f81670 */
[----:B------:R-:W-:Y:S02]  /*6a60*/  @!P5 IMAD R27, R27, R155, RZ ;  /* 0x0000009b1b1bd224 */ /* 0x000fe400078e02ff */
[----:B------:R-:W-:Y:S01]  /*6a70*/  @!P3 STG.E.U8 desc[UR36][R4.64+0x1], R25 ;  /* 0x000001190400b986 */ /* 0x000fe2000c101124 */
[----:B------:R-:W-:-:S03]  /*6a80*/  ISETP.LT.OR P3, PT, R0, 0xa, !P1 ;  /* 0x0000000a0000780c */ /* 0x000fc60004f61670 */
[----:B------:R1:W-:Y:S01]  /*6a90*/  @!P2 STG.E.U8 desc[UR36][R6.64], R9 ;  /* 0x000000090600a986 */ /* 0x0003e2000c101124 */
[----:B------:R-:W-:-:S03]  /*6aa0*/  ISETP.LT.OR P2, PT, R0, 0x9, !P0 ;  /* 0x000000090000780c */ /* 0x000fc60004741670 */
[----:B------:R-:W-:Y:S01]  /*6ab0*/  @!P5 STG.E.U8 desc[UR36][R6.64+0x1], R27 ;  /* 0x0000011b0600d986 */ /* 0x000fe2000c101124 */
[----:B------:R-:W-:Y:S01]  /*6ac0*/  ISETP.LT.OR P5, PT, R0, 0xa, !P0 ;  /* 0x0000000a0000780c */ /* 0x000fe200047a1670 */
[----:B------:R-:W-:-:S04]  /*6ad0*/  @!P4 IMAD R11, R28, R155, RZ ;  /* 0x0000009b1c0bc224 */ /* 0x000fc800078e02ff */
[-C--:B------:R-:W-:Y:S01]  /*6ae0*/  @!P3 IMAD R29, R29, R155.reuse, RZ ;  /* 0x0000009b1d1db224 */ /* 0x080fe200078e02ff */
[----:B------:R-:W-:Y:S01]  /*6af0*/  @!P4 STG.E.U8 desc[UR36][R4.64+0x8], R11 ;  /* 0x0000080b0400c986 */ /* 0x000fe2000c101124 */
[----:B------:R-:W-:Y:S02]  /*6b00*/  ISETP.LT.OR P4, PT, R0, 0x11, !P1 ;  /* 0x000000110000780c */ /* 0x000fe40004f81670 */
[-C--:B0-----:R-:W-:Y:S01]  /*6b10*/  @!P2 IMAD R3, R30, R155.reuse, RZ ;  /* 0x0000009b1e03a224 */ /* 0x081fe200078e02ff */
[----:B------:R-:W-:Y:S01]  /*6b20*/  @!P3 STG.E.U8 desc[UR36][R4.64+0x9], R29 ;  /* 0x0000091d0400b986 */ /* 0x000fe2000c101124 */
[C---:B------:R-:W-:Y:S02]  /*6b30*/  ISETP.LT.OR P3, PT, R0.reuse, 0x12, !P1 ;  /* 0x000000120000780c */ /* 0x040fe40004f61670 */
[----:B------:R-:W-:Y:S01]  /*6b40*/  @!P5 IMAD R31, R31, R155, RZ ;  /* 0x0000009b1f1fd224 */ /* 0x000fe200078e02ff */
[----:B------:R0:W-:Y:S01]  /*6b50*/  @!P2 STG.E.U8 desc[UR36][R6.64+0x8], R3 ;  /* 0x000008030600a986 */ /* 0x0001e2000c101124 */
[----:B------:R-:W-:-:S03]  /*6b60*/  ISETP.LT.OR P2, PT, R0, 0x11, !P0 ;  /* 0x000000110000780c */ /* 0x000fc60004741670 */
[----:B------:R-:W-:Y:S01]  /*6b70*/  @!P5 STG.E.U8 desc[UR36][R6.64+0x9], R31 ;  /* 0x0000091f0600d986 */ /* 0x000fe2000c101124 */
[----:B------:R-:W-:Y:S01]  /*6b80*/  ISETP.LT.OR P5, PT, R0, 0x12, !P0 ;  /* 0x000000120000780c */ /* 0x000fe200047a1670 */
[----:B-1----:R-:W-:-:S04]  /*6b90*/  @!P4 IMAD R9, R32, R155, RZ ;  /* 0x0000009b2009c224 */ /* 0x002fc800078e02ff */
        /* <DEDUP_REMOVED lines=301> */
[----:B------:R1:W-:Y:S01]  /*7e70*/  @!P4 STG.E.U8 desc[UR36][R4.64+0xd8], R11 ;  /* 0x0000d80b0400c986 */ /* 0x0003e2000c101124 */
        /* <DEDUP_REMOVED lines=13> */
[-C--:B-1----:R-:W-:Y:S01]  /*7f50*/  @!P2 IMAD R11, R138, R155.reuse, RZ ;  /* 0x0000009b8a0ba224 */ /* 0x082fe200078e02ff */
[----:B------:R-:W-:Y:S01]  /*7f60*/  @!P3 STG.E.U8 desc[UR36][R4.64+0xe1], R137 ;  /* 0x0000e1890400b986 */ /* 0x000fe2000c101124 */
[C---:B------:R-:W-:Y:S02]  /*7f70*/  ISETP.LT.OR P3, PT, R0.reuse, 0xea, !P1 ;  /* 0x000000ea0000780c */ /* 0x040fe40004f61670 */
[----:B------:R-:W-:Y:S01]  /*7f80*/  @!P5 IMAD R139, R139, R155, RZ ;  /* 0x0000009b8b8bd224 */ /* 0x000fe200078e02ff */
[----:B------:R1:W-:Y:S01]  /*7f90*/  @!P2 STG.E.U8 desc[UR36][R6.64+0xe0], R11 ;  /* 0x0000e00b0600a986 */ /* 0x0003e2000c101124 */
[----:B------:R-:W-:-:S03]  /*7fa0*/  ISETP.LT.OR P2, PT, R0, 0xe9, !P0 ;  /* 0x000000e90000780c */ /* 0x000fc60004741670 */
[----:B------:R-:W-:Y:S01]  /*7fb0*/  @!P5 STG.E.U8 desc[UR36][R6.64+0xe1], R139 ;  /* 0x0000e18b0600d986 */ /* 0x000fe2000c101124 */
[----:B------:R-:W-:Y:S01]  /*7fc0*/  ISETP.LT.OR P5, PT, R0, 0xea, !P0 ;  /* 0x000000ea0000780c */ /* 0x000fe200047a1670 */
[----:B0-----:R-:W-:-:S04]  /*7fd0*/  @!P4 IMAD R3, R140, R155, RZ ;  /* 0x0000009b8c03c224 */ /* 0x001fc800078e02ff */
[-C--:B------:R-:W-:Y:S01]  /*7fe0*/  @!P3 IMAD R141, R141, R155.reuse, RZ ;  /* 0x0000009b8d8db224 */ /* 0x080fe200078e02ff */
[----:B------:R0:W-:Y:S01]  /*7ff0*/  @!P4 STG.E.U8 desc[UR36][R4.64+0xe8], R3 ;  /* 0x0000e8030400c986 */ /* 0x0001e2000c101124 */
[----:B------:R-:W-:Y:S02]  /*8000*/  ISETP.LT.OR P4, PT, R0, 0xf2, !P1 ;  /* 0x000000f20000780c */ /* 0x000fe40004f81670 */
[-C--:B---3--:R-:W-:Y:S01]  /*8010*/  @!P2 IMAD R9, R142, R155.reuse, RZ ;  /* 0x0000009b8e09a224 */ /* 0x088fe200078e02ff */
[----:B------:R-:W-:Y:S01]  /*8020*/  @!P3 STG.E.U8 desc[UR36][R4.64+0xe9], R141 ;  /* 0x0000e98d0400b986 */ /* 0x000fe2000c101124 */
[C---:B------:R-:W-:Y:S02]  /*8030*/  ISETP.LT.OR P3, PT, R0.reuse, 0xf1, !P1 ;  /* 0x000000f10000780c */ /* 0x040fe40004f61670 */
[----:B------:R-:W-:Y:S01]  /*8040*/  @!P5 IMAD R143, R143, R155, RZ ;  /* 0x0000009b8f8fd224 */ /* 0x000fe200078e02ff */
[----:B------:R-:W-:Y:S01]  /*8050*/  @!P2 STG.E.U8 desc[UR36][R6.64+0xe8], R9 ;  /* 0x0000e8090600a986 */ /* 0x000fe2000c101124 */
[----:B------:R-:W-:-:S03]  /*8060*/  ISETP.LT.OR P2, PT, R0, 0xf1, !P0 ;  /* 0x000000f10000780c */ /* 0x000fc60004741670 */
[----:B------:R-:W-:Y:S01]  /*8070*/  @!P5 STG.E.U8 desc[UR36][R6.64+0xe9], R143 ;  /* 0x0000e98f0600d986 */ /* 0x000fe2000c101124 */
[----:B------:R-:W-:Y:S01]  /*8080*/  ISETP.LT.OR P5, PT, R0, 0xf9, !P0 ;  /* 0x000000f90000780c */ /* 0x000fe200047a1670 */
[----:B------:R-:W-:-:S04]  /*8090*/  @!P4 IMAD R145, R145, R155, RZ ;  /* 0x0000009b9191c224 */ /* 0x000fc800078e02ff */
[-C--:B-1----:R-:W-:Y:S01]  /*80a0*/  @!P3 IMAD R11, R144, R155.reuse, RZ ;  /* 0x0000009b900bb224 */ /* 0x082fe200078e02ff */
[----:B------:R-:W-:Y:S01]  /*80b0*/  @!P4 STG.E.U8 desc[UR36][R4.64+0xf1], R145 ;  /* 0x0000f1910400c986 */ /* 0x000fe2000c101124 */
[C---:B------:R-:W-:Y:S02]  /*80c0*/  ISETP.LT.OR P4, PT, R0.reuse, 0xf2, !P0 ;  /* 0x000000f20000780c */ /* 0x040fe40004781670 */
[C---:B------:R-:W-:Y:S01]  /*80d0*/  ISETP.LT.OR P0, PT, R0.reuse, 0xfa, !P0 ;  /* 0x000000fa0000780c */ /* 0x040fe20004701670 */
[----:B------:R1:W-:Y:S01]  /*80e0*/  @!P3 STG.E.U8 desc[UR36][R4.64+0xf0], R11 ;  /* 0x0000f00b0400b986 */ /* 0x0003e2000c101124 */
[----:B------:R-:W-:Y:S01]  /*80f0*/  ISETP.LT.OR P3, PT, R0, 0xf9, !P1 ;  /* 0x000000f90000780c */ /* 0x000fe20004f61670 */
[----:B0-----:R-:W-:Y:S01]  /*8100*/  @!P2 IMAD R3, R146, R155, RZ ;  /* 0x0000009b9203a224 */ /* 0x001fe200078e02ff */
[----:B------:R-:W-:-:S04]  /*8110*/  ISETP.LT.OR P1, PT, R0, 0xfa, !P1 ;  /* 0x000000fa0000780c */ /* 0x000fc80004f21670 */
[----:B------:R0:W-:Y:S03]  /*8120*/  @!P2 STG.E.U8 desc[UR36][R6.64+0xf0], R3 ;  /* 0x0000f0030600a986 */ /* 0x0001e6000c101124 */
[-C--:B------:R-:W-:Y:S02]  /*8130*/  @!P4 IMAD R147, R147, R155.reuse, RZ ;  /* 0x0000009b9393c224 */ /* 0x080fe400078e02ff */
[-C--:B-1----:R-:W-:Y:S02]  /*8140*/  @!P5 IMAD R11, R150, R155.reuse, RZ ;  /* 0x0000009b960bd224 */ /* 0x082fe400078e02ff */
[-C--:B------:R-:W-:Y:S01]  /*8150*/  @!P3 IMAD R9, R148, R155.reuse, RZ ;  /* 0x0000009b9409b224 */ /* 0x080fe200078e02ff */
[----:B------:R0:W-:Y:S01]  /*8160*/  @!P4 STG.E.U8 desc[UR36][R6.64+0xf1], R147 ;  /* 0x0000f1930600c986 */ /* 0x0001e2000c101124 */
[-C--:B------:R-:W-:Y:S02]  /*8170*/  @!P1 IMAD R149, R149, R155.reuse, RZ ;  /* 0x0000009b95959224 */ /* 0x080fe400078e02ff */
[----:B------:R-:W-:Y:S01]  /*8180*/  @!P0 IMAD R151, R151, R155, RZ ;  /* 0x0000009b97978224 */ /* 0x000fe200078e02ff */
[----:B------:R0:W-:Y:S04]  /*8190*/  @!P3 STG.E.U8 desc[UR36][R4.64+0xf8], R9 ;  /* 0x0000f8090400b986 */ /* 0x0001e8000c101124 */
[----:B------:R0:W-:Y:S04]  /*81a0*/  @!P1 STG.E.U8 desc[UR36][R4.64+0xf9], R149 ;  /* 0x0000f99504009986 */ /* 0x0001e8000c101124 */
[----:B------:R0:W-:Y:S04]  /*81b0*/  @!P5 STG.E.U8 desc[UR36][R6.64+0xf8], R11 ;  /* 0x0000f80b0600d986 */ /* 0x0001e8000c101124 */
[----:B------:R0:W-:Y:S02]  /*81c0*/  @!P0 STG.E.U8 desc[UR36][R6.64+0xf9], R151 ;  /* 0x0000f99706008986 */ /* 0x0001e4000c101124 */
.L_x_293:
[----:B------:R-:W-:Y:S05]  /*81d0*/  BSYNC B0 ;  /* 0x0000000000007941 */ /* 0x000fea0003800000 */
.L_x_35:
[----:B------:R-:W-:Y:S01]  /*81e0*/  ULDC UR4, c[0x0][0xc] ;  /* 0x0000030000047ab9 */ /* 0x000fe20000000800 */
[----:B------:R-:W-:Y:S01]  /*81f0*/  ULDC UR5, c[0x0][0x10] ;  /* 0x0000040000057ab9 */ /* 0x000fe20000000800 */
[----:B01----:R-:W0:Y:S01]  /*8200*/  LDC R3, c[0x0][0x14] ;  /* 0x00000500ff037b82 */ /* 0x003e220000000800 */
[----:B------:R-:W-:Y:S01]  /*8210*/  UIMAD.WIDE.U32 UR4, UR4, UR5, URZ ;  /* 0x00000005040472a5 */ /* 0x000fe2000f8e003f */
[----:B------:R-:W-:Y:S01]  /*8220*/  PRMT R0, RZ, 0x7610, R0 ;  /* 0x00007610ff007816 */ /* 0x000fe20000000000 */
[----:B------:R-:W-:Y:S02]  /*8230*/  IMAD.MOV.U32 R153, RZ, RZ, -0x1 ;  /* 0xffffffffff997424 */ /* 0x000fe400078e00ff */
[----:B------:R-:W-:Y:S02]  /*8240*/  IMAD.MOV.U32 R22, RZ, RZ, -0x1 ;  /* 0xffffffffff167424 */ /* 0x000fe400078e00ff */
[----:B0-----:R-:W-:-:S04]  /*8250*/  IMAD.WIDE.U32 R16, R3, UR4, R16 ;  /* 0x0000000403107c25 */ /* 0x001fc8000f8e0010 */
[----:B------:R-:W-:Y:S01]  /*8260*/  IMAD R3, R3, UR5, RZ ;  /* 0x0000000503037c24 */ /* 0x000fe2000f8e02ff */
[----:B------:R-:W-:Y:S02]  /*8270*/  ULDC.64 UR4, c[0x0][0x650] ;  /* 0x0001940000047ab9 */ /* 0x000fe40000000a00 */
[----:B------:R-:W-:Y:S01]  /*8280*/  ISETP.GE.U32.AND P0, PT, R16, UR4, PT ;  /* 0x0000000410007c0c */ /* 0x000fe2000bf06070 */
[----:B------:R-:W-:-:S05]  /*8290*/  IMAD.IADD R17, R17, 0x1, R3 ;  /* 0x0000000111117824 */ /* 0x000fca00078e0203 */
[----:B------:R-:W-:-:S13]  /*82a0*/  ISETP.GE.U32.AND.EX P0, PT, R17, UR5, PT, P0 ;  /* 0x0000000511007c0c */ /* 0x000fda000bf06100 */
[----:B------:R-:W-:Y:S05]  /*82b0*/  @P0 BRA `(.L_x_294) ;  /* 0x0000000400640947 */ /* 0x000fea0003800000 */
[----:B------:R-:W0:Y:S01]  /*82c0*/  S2R R12, SR_CTAID.X ;  /* 0x00000000000c7919 */ /* 0x000e220000002500 */
[----:B------:R-:W1:Y:S01]  /*82d0*/  LDC.64 R10, c[0x0][0x628] ;  /* 0x00018a00ff0a7b82 */ /* 0x000e620000000a00 */
[----:B------:R-:W-:Y:S01]  /*82e0*/  ULDC UR4, c[0x0][0x150] ;  /* 0x0000540000047ab9 */ /* 0x000fe20000000800 */
[----:B------:R-:W-:Y:S01]  /*82f0*/  IMAD.MOV.U32 R8, RZ, RZ, R16 ;  /* 0x000000ffff087224 */ /* 0x000fe200078e0010 */
[----:B------:R-:W0:Y:S01]  /*8300*/  S2R R24, SR_CTAID.Y ;  /* 0x0000000000187919 */ /* 0x000e220000002600 */
[----:B------:R-:W-:-:S04]  /*8310*/  IMAD.MOV.U32 R9, RZ, RZ, R17 ;  /* 0x000000ffff097224 */ /* 0x000fc800078e0011 */
[----:B------:R-:W2:Y:S08]  /*8320*/  LDC R21, c[0x0][0x144] ;  /* 0x00005100ff157b82 */ /* 0x000eb00000000800 */
[----:B------:R-:W2:Y:S08]  /*8330*/  LDC R0, c[0x0][0x630] ;  /* 0x00018c00ff007b82 */ /* 0x000eb00000000800 */
[----:B------:R-:W2:Y:S01]  /*8340*/  LDC.64 R14, c[0x0][0x620] ;  /* 0x00018800ff0e7b82 */ /* 0x000ea20000000a00 */
[----:B-1----:R-:W-:-:S04]  /*8350*/  ISETP.NE.U32.AND P0, PT, R10, RZ, PT ;  /* 0x000000ff0a00720c */ /* 0x002fc80003f05070 */
[----:B------:R-:W-:Y:S02]  /*8360*/  ISETP.NE.AND.EX P0, PT, R11, RZ, PT, P0 ;  /* 0x000000ff0b00720c */ /* 0x000fe40003f05300 */
[----:B0-----:R-:W-:-:S05]  /*8370*/  I2FP.F32.U32 R3, R12 ;  /* 0x0000000c00037245 */ /* 0x001fca0000201000 */
[----:B------:R-:W-:-:S04]  /*8380*/  FMUL R3, R3, UR4 ;  /* 0x0000000403037c20 */ /* 0x000fc80008400000 */
[----:B------:R0:W1:Y:S02]  /*8390*/  F2I.U32.TRUNC.NTZ R20, R3 ;  /* 0x0000000300147305 */ /* 0x000064000020f000 */
[----:B------:R-:W-:Y:S05]  /*83a0*/  @!P0 BRA `(.L_x_295) ;  /* 0x0000000000288947 */ /* 0x000fea0003800000 */
[----:B0-----:R-:W0:Y:S02]  /*83b0*/  LDC R3, c[0x0][0x634] ;  /* 0x00018d00ff037b82 */ /* 0x001e240000000800 */
[----:B0-----:R-:W-:-:S05]  /*83c0*/  IADD3 R3, P0, R16, R3, RZ ;  /* 0x0000000310037210 */ /* 0x001fca0007f1e0ff */
[----:B------:R-:W-:-:S04]  /*83d0*/  IMAD.X R13, RZ, RZ, R17, P0 ;  /* 0x000000ffff0d7224 */ /* 0x000fc800000e0611 */
[----:B---3--:R-:W-:-:S04]  /*83e0*/  IMAD.WIDE.U32 R4, R13, R10, RZ ;  /* 0x0000000a0d047225 */ /* 0x008fc800078e00ff */
[----:B----4-:R-:W-:-:S04]  /*83f0*/  IMAD.WIDE.U32 R6, P0, R3, R11, R4 ;  /* 0x0000000b03067225 */ /* 0x010fc80007800004 */
[----:B------:R-:W-:-:S04]  /*8400*/  IMAD.WIDE.U32 R4, R3, R10, RZ ;  /* 0x0000000a03047225 */ /* 0x000fc800078e00ff */
[----:B------:R-:W-:Y:S01]  /*8410*/  IMAD.X R9, RZ, RZ, RZ, P0 ;  /* 0x000000ffff097224 */ /* 0x000fe200000e06ff */
[----:B------:R-:W-:Y:S01]  /*8420*/  IADD3 RZ, P0, R5, R6, RZ ;  /* 0x0000000605ff7210 */ /* 0x000fe20007f1e0ff */
[----:B------:R-:W-:-:S04]  /*8430*/  IMAD.MOV.U32 R8, RZ, RZ, R7 ;  /* 0x000000ffff087224 */ /* 0x000fc800078e0007 */
[----:B------:R-:W-:-:S08]  /*8440*/  IMAD.WIDE.U32.X R8, R13, R11, R8, P0 ;  /* 0x0000000b0d087225 */ /* 0x000fd000000e0408 */
.L_x_295:
[----:B------:R-:W3:Y:S01]  /*8450*/  LDC.64 R28, c[0x0][0x640] ;  /* 0x00019000ff1c7b82 */ /* 0x000ee20000000a00 */
[-CC-:B--2---:R-:W-:Y:S01]  /*8460*/  SHF.R.U64 R22, R8, R0.reuse, R9.reuse ;  /* 0x0000000008167219 */ /* 0x184fe20000001209 */
[----:B-1----:R-:W-:Y:S01]  /*8470*/  IMAD.MOV R20, RZ, RZ, -R20 ;  /* 0x000000ffff147224 */ /* 0x002fe200078e0a14 */
[----:B------:R-:W-:Y:S01]  /*8480*/  SHF.R.U32.HI R0, RZ, R0, R9 ;  /* 0x00000000ff007219 */ /* 0x000fe20000011609 */
[----:B------:R-:W-:Y:S01]  /*8490*/  ULDC UR4, c[0x0][0x154] ;  /* 0x0000550000047ab9 */ /* 0x000fe20000000800 */
[----:B0-----:R-:W-:Y:S01]  /*84a0*/  IADD3 R3, P0, RZ, -R22, RZ ;  /* 0x80000016ff037210 */ /* 0x001fe20007f1e0ff */
[----:B------:R-:W-:Y:S02]  /*84b0*/  IMAD R21, R21, R20, R12 ;  /* 0x0000001415157224 */ /* 0x000fe400078e020c */
[----:B----4-:R-:W0:Y:S01]  /*84c0*/  LDC R6, c[0x0][0x618] ;  /* 0x00018600ff067b82 */ /* 0x010e220000000800 */
[----:B------:R-:W-:Y:S02]  /*84d0*/  IMAD.MOV.U32 R7, RZ, RZ, 0x1 ;  /* 0x00000001ff077424 */ /* 0x000fe400078e00ff */
[----:B---3--:R-:W-:-:S04]  /*84e0*/  IMAD.X R5, RZ, RZ, ~R0, P0 ;  /* 0x000000ffff057224 */ /* 0x008fc800000e0e00 */
[-C--:B------:R-:W-:Y:S01]  /*84f0*/  IMAD R0, R5, R14.reuse, RZ ;  /* 0x0000000e05007224 */ /* 0x080fe200078e02ff */
[----:B------:R-:W1:Y:S01]  /*8500*/  LDC R8, c[0x0][0x608] ;  /* 0x00018200ff087b82 */ /* 0x000e620000000800 */
[----:B------:R-:W-:-:S04]  /*8510*/  IMAD.WIDE.U32 R4, R3, R14, R16 ;  /* 0x0000000e03047225 */ /* 0x000fc800078e0010 */
[----:B------:R-:W-:Y:S01]  /*8520*/  IMAD R3, R3, R15, R0 ;  /* 0x0000000f03037224 */ /* 0x000fe200078e0200 */
[----:B------:R-:W-:Y:S02]  /*8530*/  I2FP.F32.U32 R0, R24 ;  /* 0x0000001800007245 */ /* 0x000fe40000201000 */
[----:B------:R-:W2:Y:S01]  /*8540*/  LDC R26, c[0x0][0x658] ;  /* 0x00019600ff1a7b82 */ /* 0x000ea20000000800 */
[----:B------:R-:W-:Y:S01]  /*8550*/  IMAD.IADD R3, R5, 0x1, R3 ;  /* 0x0000000105037824 */ /* 0x000fe200078e0203 */
[----:B------:R-:W-:Y:S01]  /*8560*/  ISETP.NE.U32.AND P0, PT, R28, RZ, PT ;  /* 0x000000ff1c00720c */ /* 0x000fe20003f05070 */
[----:B------:R-:W-:Y:S01]  /*8570*/  FMUL R0, R0, UR4 ;  /* 0x0000000400007c20 */ /* 0x000fe20008400000 */
[----:B------:R-:W-:Y:S02]  /*8580*/  IMAD.MOV.U32 R5, RZ, RZ, -0x1 ;  /* 0xffffffffff057424 */ /* 0x000fe400078e00ff */
[----:B------:R-:W-:Y:S01]  /*8590*/  ISETP.NE.AND.EX P0, PT, R29, RZ, PT, P0 ;  /* 0x000000ff1d00720c */ /* 0x000fe20003f05300 */
[----:B------:R3:W4:Y:S01]  /*85a0*/  F2I.U32.TRUNC.NTZ R13, R0 ;  /* 0x00000000000d7305 */ /* 0x000722000020f000 */
[----:B------:R-:W3:Y:S01]  /*85b0*/  LDC R15, c[0x0][0x148] ;  /* 0x00005200ff0f7b82 */ /* 0x000ee20000000800 */
[----:B0-----:R-:W-:-:S02]  /*85c0*/  SHF.R.U64 R12, R4, R6, R3 ;  /* 0x00000006040c7219 */ /* 0x001fc40000001203 */
[----:B------:R-:W-:-:S05]  /*85d0*/  SHF.R.U32.HI R3, RZ, R6, R3 ;  /* 0x00000006ff037219 */ /* 0x000fca0000011603 */
[----:B------:R-:W0:Y:S01]  /*85e0*/  LDC R20, c[0x0][0x600] ;  /* 0x00018000ff147b82 */ /* 0x000e220000000800 */
[-CC-:B-1----:R-:W-:Y:S02]  /*85f0*/  SHF.R.U64 R10, R12, R8.reuse, R3.reuse ;  /* 0x000000080c0a7219 */ /* 0x182fe40000001203 */
[----:B------:R-:W-:-:S05]  /*8600*/  SHF.R.U32.HI R3, RZ, R8, R3 ;  /* 0x00000008ff037219 */ /* 0x000fca0000011603 */
[----:B------:R-:W1:Y:S01]  /*8610*/  LDC R27, c[0x0][0x648] ;  /* 0x00019200ff1b7b82 */ /* 0x000e620000000800 */
[-C--:B--2---:R-:W-:Y:S02]  /*8620*/  SHF.L.U32 R4, R5, R26.reuse, RZ ;  /* 0x0000001a05047219 */ /* 0x084fe400000006ff */
[--C-:B------:R-:W-:Y:S02]  /*8630*/  SHF.R.U64 R14, R10, R26, R3.reuse ;  /* 0x0000001a0a0e7219 */ /* 0x100fe40000001203 */
[----:B------:R-:W-:Y:S02]  /*8640*/  LOP3.LUT R25, RZ, R4, RZ, 0x33, !PT ;  /* 0x00000004ff197212 */ /* 0x000fe400078e33ff */
[-C--:B------:R-:W-:Y:S01]  /*8650*/  SHF.R.U32.HI R5, RZ, R26.reuse, R3 ;  /* 0x0000001aff057219 */ /* 0x080fe20000011603 */
[----:B------:R-:W2:Y:S01]  /*8660*/  LDC R30, c[0x0][0x638] ;  /* 0x00018e00ff1e7b82 */ /* 0x000ea20000000800 */
[----:B------:R-:W-:Y:S01]  /*8670*/  SHF.L.U32 R154, R7, R26, RZ ;  /* 0x0000001a079a7219 */ /* 0x000fe200000006ff */
[----:B------:R-:W-:-:S06]  /*8680*/  IMAD.MOV.U32 R4, RZ, RZ, R14 ;  /* 0x000000ffff047224 */ /* 0x000fcc00078e000e */
[----:B------:R-:W0:Y:S01]  /*8690*/  LDC R31, c[0x0][0x610] ;  /* 0x00018400ff1f7b82 */ /* 0x000e220000000800 */
[----:B----4-:R-:W-:Y:S05]  /*86a0*/  @!P0 BRA `(.L_x_296) ;  /* 0x0000000000288947 */ /* 0x010fea0003800000 */
        /* <DEDUP_REMOVED lines=10> */
.L_x_296:
[----:B------:R-:W-:Y:S01]  /*8750*/  ISETP.NE.AND P0, PT, R2, 0x1, PT ;  /* 0x000000010200780c */ /* 0x000fe20003f05270 */
[----:B0-----:R-:W-:Y:S01]  /*8760*/  VIADD R7, R20, 0xffffffff ;  /* 0xffffffff14077836 */ /* 0x001fe20000000000 */
[----:B-1-3--:R-:W-:Y:S01]  /*8770*/  SHF.R.U64 R0, R4, R27, R5 ;  /* 0x0000001b04007219 */ /* 0x00afe20000001205 */
[----:B------:R-:W-:Y:S01]  /*8780*/  IMAD.MOV R13, RZ, RZ, -R13 ;  /* 0x000000ffff0d7224 */ /* 0x000fe200078e0a0d */
[----:B------:R-:W-:Y:S01]  /*8790*/  LOP3.LUT R5, R10, R25, RZ, 0xc0, !PT ;  /* 0x000000190a057212 */ /* 0x000fe200078ec0ff */
[----:B------:R-:W-:Y:S02]  /*87a0*/  IMAD.MOV.U32 R4, RZ, RZ, 0x1 ;  /* 0x00000001ff047424 */ /* 0x000fe400078e00ff */
[----:B------:R-:W-:Y:S02]  /*87b0*/  IMAD.MOV R3, RZ, RZ, -R0 ;  /* 0x000000ffff037224 */ /* 0x000fe400078e0a00 */
[----:B------:R-:W-:Y:S01]  /*87c0*/  IMAD R154, R154, R0, R5 ;  /* 0x000000009a9a7224 */ /* 0x000fe200078e0205 */
[----:B------:R-:W-:Y:S01]  /*87d0*/  LOP3.LUT R5, R12, R7, RZ, 0xc0, !PT ;  /* 0x000000070c057212 */ /* 0x000fe200078ec0ff */
[----:B--2---:R-:W-:-:S02]  /*87e0*/  IMAD R0, R3, R30, R14 ;  /* 0x0000001e03007224 */ /* 0x004fc400078e020e */
[----:B------:R-:W-:Y:S02]  /*87f0*/  @P0 IMAD R21, R15, R13, R24 ;  /* 0x0000000d0f150224 */ /* 0x000fe400078e0218 */
[----:B------:R-:W-:Y:S01]  /*8800*/  IMAD R3, R0, R20, R5 ;  /* 0x0000001400037224 */ /* 0x000fe200078e0205 */
[----:B------:R-:W-:Y:S01]  /*8810*/  PRMT R0, R4, 0x7610, R0 ;  /* 0x0000761004007816 */ /* 0x000fe20000000000 */
[----:B------:R-:W-:-:S05]  /*8820*/  IMAD R154, R154, R31, R21 ;  /* 0x0000001f9a9a7224 */ /* 0x000fca00078e0215 */
[----:B------:R-:W-:Y:S02]  /*8830*/  SEL R153, R3, R154, !P0 ;  /* 0x0000009a03997207 */ /* 0x000fe40004000000 */
[----:B------:R-:W-:-:S07]  /*8840*/  SEL R154, R154, R3, !P0 ;  /* 0x000000039a9a7207 */ /* 0x000fce0004000000 */
.L_x_294:
[----:B------:R-:W-:-:S13]  /*8850*/  LOP3.LUT P0, RZ, R0, 0xff, RZ, 0xc0, !PT ;  /* 0x000000ff00ff7812 */ /* 0x000fda000780c0ff */
[----:B------:R-:W-:Y:S05]  /*8860*/  @P0 BRA `(.L_x_297) ;  /* 0xffffff8800940947 */ /* 0x000fea000383ffff */
[----:B------:R-:W-:Y:S05]  /*8870*/  EXIT ;  /* 0x000000000000794d */ /* 0x000fea0003800000 */
.L_x_8:
[----:B0-----:R-:W-:Y:S01]  /*8880*/  ULDC.64 UR4, c[0x0][0x650] ;  /* 0x0001940000047ab9 */ /* 0x001fe20000000a00 */
        /* <DEDUP_REMOVED lines=25> */
.L_x_299:
[----:B------:R-:W0:Y:S01]  /*8a20*/  LDC.64 R28, c[0x0][0x640] ;  /* 0x00019000ff1c7b82 */ /* 0x000e220000000a00 */
[-CC-:B------:R-:W-:Y:S01]  /*8a30*/  SHF.R.U64 R22, R12, R6.reuse, R13.reuse ;  /* 0x000000060c167219 */ /* 0x180fe2000000120d */
[----:B------:R-:W-:Y:S01]  /*8a40*/  IMAD.MOV.U32 R30, RZ, RZ, 0x1 ;  /* 0x00000001ff1e7424 */ /* 0x000fe200078e00ff */
[----:B------:R-:W-:Y:S02]  /*8a50*/  SHF.R.U32.HI R6, RZ, R6, R13 ;  /* 0x00000006ff067219 */ /* 0x000fe4000001160d */
        /* <DEDUP_REMOVED lines=8> */
[----:B------:R-:W-:Y:S01]  /*8ae0*/  IMAD.IADD R9, R9, 0x1, R11 ;  /* 0x0000000109097824 */ /* 0x000fe200078e020b */
[----:B0-----:R-:W-:-:S04]  /*8af0*/  ISETP.NE.U32.AND P0, PT, R28, RZ, PT ;  /* 0x000000ff1c00720c */ /* 0x001fc80003f05070 */
[----:B------:R-:W-:Y:S02]  /*8b00*/  ISETP.NE.AND.EX P0, PT, R29, RZ, PT, P0 ;  /* 0x000000ff1d00720c */ /* 0x000fe40003f05300 */
[----:B------:R-:W0:Y:S01]  /*8b10*/  LDC R20, c[0x0][0x600] ;  /* 0x00018000ff147b82 */ /* 0x000e220000000800 */
[-CC-:B-1----:R-:W-:Y:S01]  /*8b20*/  SHF.R.U64 R14, R8, R10.reuse, R9.reuse ;  /* 0x0000000a080e7219 */ /* 0x182fe20000001209 */
[----:B------:R-:W-:Y:S01]  /*8b30*/  IMAD.MOV.U32 R8, RZ, RZ, -0x1 ;  /* 0xffffffffff087424 */ /* 0x000fe200078e00ff */
[----:B------:R-:W-:-:S05]  /*8b40*/  SHF.R.U32.HI R9, RZ, R10, R9 ;  /* 0x0000000aff097219 */ /* 0x000fca0000011609 */
[----:B------:R-:W1:Y:S01]  /*8b50*/  LDC R26, c[0x0][0x648] ;  /* 0x00019200ff1a7b82 */ /* 0x000e620000000800 */
[-CC-:B--2---:R-:W-:Y:S02]  /*8b60*/  SHF.R.U64 R21, R14, R12.reuse, R9.reuse ;  /* 0x0000000c0e157219 */ /* 0x184fe40000001209 */
[----:B------:R-:W-:-:S05]  /*8b70*/  SHF.R.U32.HI R6, RZ, R12, R9 ;  /* 0x0000000cff067219 */ /* 0x000fca0000011609 */
[----:B------:R-:W2:Y:S01]  /*8b80*/  LDC R27, c[0x0][0x638] ;  /* 0x00018e00ff1b7b82 */ /* 0x000ea20000000800 */
[-C--:B---3--:R-:W-:Y:S02]  /*8b90*/  SHF.L.U32 R8, R8, R25.reuse, RZ ;  /* 0x0000001908087219 */ /* 0x088fe400000006ff */
[-CC-:B------:R-:W-:Y:S02]  /*8ba0*/  SHF.R.U64 R23, R21, R25.reuse, R6.reuse ;  /* 0x0000001915177219 */ /* 0x180fe40000001206 */
[----:B------:R-:W-:Y:S02]  /*8bb0*/  LOP3.LUT R32, RZ, R8, RZ, 0x33, !PT ;  /* 0x00000008ff207212 */ /* 0x000fe400078e33ff */
[----:B------:R-:W-:Y:S01]  /*8bc0*/  SHF.R.U32.HI R9, RZ, R25, R6 ;  /* 0x00000019ff097219 */ /* 0x000fe20000011606 */
[----:B------:R-:W3:Y:S01]  /*8bd0*/  LDC R31, c[0x0][0x610] ;  /* 0x00018400ff1f7b82 */ /* 0x000ee20000000800 */
[----:B------:R-:W-:Y:S01]  /*8be0*/  IMAD.MOV.U32 R8, RZ, RZ, R23 ;  /* 0x000000ffff087224 */ /* 0x000fe200078e0017 */
[----:B------:R-:W-:Y:S06]  /*8bf0*/  @!P0 BRA `(.L_x_300) ;  /* 0x0000000000288947 */ /* 0x000fec0003800000 */
        /* <DEDUP_REMOVED lines=10> */
.L_x_300:
[----:B------:R-:W-:Y:S02]  /*8ca0*/  ISETP.NE.AND P0, PT, R2, 0x1, PT ;  /* 0x000000010200780c */ /* 0x000fe40003f05270 */
[----:B-1----:R-:W-:Y:S01]  /*8cb0*/  SHF.R.U64 R6, R8, R26, R9 ;  /* 0x0000001a08067219 */ /* 0x002fe20000001209 */
[----:B0-----:R-:W-:Y:S01]  /*8cc0*/  VIADD R9, R20, 0xffffffff ;  /* 0xffffffff14097836 */ /* 0x001fe20000000000 */
[----:B------:R-:W-:Y:S02]  /*8cd0*/  SHF.L.U32 R30, R30, R25, RZ ;  /* 0x000000191e1e7219 */ /* 0x000fe400000006ff */
[----:B------:R-:W-:Y:S01]  /*8ce0*/  LOP3.LUT R5, R21, R32, RZ, 0xc0, !PT ;  /* 0x0000002015057212 */ /* 0x000fe200078ec0ff */
[----:B------:R-:W-:-:S04]  /*8cf0*/  IMAD.MOV R8, RZ, RZ, -R6 ;  /* 0x000000ffff087224 */ /* 0x000fc800078e0a06 */
[----:B------:R-:W-:Y:S01]  /*8d00*/  IMAD R6, R30, R6, R5 ;  /* 0x000000061e067224 */ /* 0x000fe200078e0205 */
[----:B------:R-:W-:Y:S01]  /*8d10*/  LOP3.LUT R5, R14, R9, RZ, 0xc0, !PT ;  /* 0x000000090e057212 */ /* 0x000fe200078ec0ff */
[----:B------:R-:W-:Y:S02]  /*8d20*/  @P0 IMAD R3, R7, R24, R4 ;  /* 0x0000001807030224 */ /* 0x000fe400078e0204 */
[----:B--2---:R-:W-:Y:S02]  /*8d30*/  IMAD R4, R8, R27, R23 ;  /* 0x0000001b08047224 */ /* 0x004fe400078e0217 */
[----:B---3--:R-:W-:Y:S02]  /*8d40*/  IMAD R3, R6, R31, R3 ;  /* 0x0000001f06037224 */ /* 0x008fe400078e0203 */
[----:B------:R-:W-:Y:S02]  /*8d50*/  IMAD R4, R4, R20, R5 ;  /* 0x0000001404047224 */ /* 0x000fe400078e0205 */
[----:B------:R-:W-:-:S02]  /*8d60*/  IMAD.MOV.U32 R8, RZ, RZ, 0x1 ;  /* 0x00000001ff087424 */ /* 0x000fc400078e00ff */
[----:B------:R-:W-:Y:S01]  /*8d70*/  IMAD.MOV.U32 R6, RZ, RZ, R22 ;  /* 0x000000ffff067224 */ /* 0x000fe200078e0016 */
[----:B------:R-:W-:Y:S02]  /*8d80*/  SEL R20, R4, R3, !P0 ;  /* 0x0000000304147207 */ /* 0x000fe40004000000 */
[----:B------:R-:W-:-:S07]  /*8d90*/  SEL R21, R3, R4, !P0 ;  /* 0x0000000403157207 */ /* 0x000fce0004000000 */
.L_x_298:
[----:B------:R-:W-:-:S08]  /*8da0*/  NOP ;  /* 0x0000000000007918 */ /* 0x000fd00000000000 */
[----:B------:R-:W0:-:S00]  /*8db0*/  USETMAXREG.DEALLOC.CTAPOOL 0x28 ;  /* 0x00000028000079c8 */ /* 0x000e0000080e0500 */
[----:B0-----:R-:W-:-:S13]  /*8dc0*/  ISETP.NE.AND P0, PT, R0, RZ, PT ;  /* 0x000000ff0000720c */ /* 0x001fda0003f05270 */
[----:B------:R-:W-:Y:S05]  /*8dd0*/  @P0 EXIT ;  /* 0x000000000000094d */ /* 0x000fea0003800000 */
[----:B------:R-:W-:Y:S01]  /*8de0*/  LOP3.LUT P0, RZ, R8, 0xff, RZ, 0xc0, !PT ;  /* 0x000000ff08ff7812 */ /* 0x000fe2000780c0ff */
[----:B------:R-:W-:Y:S02]  /*8df0*/  IMAD.MOV.U32 R0, RZ, RZ, 0x1 ;  /* 0x00000001ff007424 */ /* 0x000fe400078e00ff */
[----:B------:R-:W-:-:S10]  /*8e00*/  IMAD.MOV.U32 R3, RZ, RZ, RZ ;  /* 0x000000ffff037224 */ /* 0x000fd400078e00ff */
[----:B------:R-:W-:Y:S05]  /*8e10*/  @!P0 BRA `(.L_x_301) ;  /* 0x0000000c00488947 */ /* 0x000fea0003800000 */
[----:B------:R-:W0:Y:S01]  /*8e20*/  LDC R0, c[0x0][0x28c] ;  /* 0x0000a300ff007b82 */ /* 0x000e220000000800 */
[----:B------:R-:W1:Y:S01]  /*8e30*/  S2R R11, SR_CgaCtaId ;  /* 0x00000000000b7919 */ /* 0x000e620000008800 */
[----:B------:R-:W-:Y:S01]  /*8e40*/  ULDC UR5, c[0x0][0x658] ;  /* 0x0001960000057ab9 */ /* 0x000fe20000000800 */
[----:B------:R-:W-:Y:S01]  /*8e50*/  UMOV UR7, 0xffffffff ;  /* 0xffffffff00077882 */ /* 0x000fe20000000000 */
[----:B------:R-:W-:Y:S01]  /*8e60*/  ULDC UR6, c[0x0][0xc] ;  /* 0x0000030000067ab9 */ /* 0x000fe20000000800 */
[----:B------:R-:W-:Y:S01]  /*8e70*/  USHF.L.U32 UR8, UR7, UR5, URZ ;  /* 0x0000000507087299 */ /* 0x000fe2000800063f */
[----:B------:R-:W-:Y:S01]  /*8e80*/  BSSY B0, `(.L_x_301) ;  /* 0x00000cb000007945 */ /* 0x000fe20003800000 */
[----:B------:R-:W-:Y:S01]  /*8e90*/  UMOV UR9, 0x1 ;  /* 0x0000000100097882 */ /* 0x000fe20000000000 */
[----:B------:R-:W-:Y:S01]  /*8ea0*/  ULDC UR7, c[0x0][0x10] ;  /* 0x0000040000077ab9 */ /* 0x000fe20000000800 */
[----:B------:R-:W-:Y:S01]  /*8eb0*/  USHF.L.U32 UR18, UR9, UR5, URZ ;  /* 0x0000000509127299 */ /* 0x000fe2000800063f */
[----:B------:R-:W-:Y:S01]  /*8ec0*/  IMAD.MOV.U32 R9, RZ, RZ, 0x1 ;  /* 0x00000001ff097424 */ /* 0x000fe200078e00ff */
[----:B------:R-:W-:Y:S01]  /*8ed0*/  UIMAD.WIDE.U32 UR6, UR6, UR7, URZ ;  /* 0x00000007060672a5 */ /* 0x000fe2000f8e003f */
[----:B------:R-:W-:Y:S01]  /*8ee0*/  LOP3.LUT R8, R19, 0x2, RZ, 0xfc, !PT ;  /* 0x0000000213087812 */ /* 0x000fe200078efcff */
[----:B------:R-:W-:Y:S01]  /*8ef0*/  ULDC UR5, c[0x0][0x14] ;  /* 0x0000050000057ab9 */ /* 0x000fe20000000800 */
[----:B------:R-:W-:Y:S01]  /*8f00*/  ULDC UR4, c[0x0][0x600] ;  /* 0x0001800000047ab9 */ /* 0x000fe20000000800 */
[----:B------:R-:W-:-:S02]  /*8f10*/  UIMAD.WIDE.U32 UR22, UR6, UR5, URZ ;  /* 0x00000005061672a5 */ /* 0x000fc4000f8e003f */
[----:B------:R-:W-:Y:S02]  /*8f20*/  UIMAD UR13, UR7, UR5, URZ ;  /* 0x00000005070d72a4 */ /* 0x000fe4000f8e023f */
[----:B------:R-:W-:Y:S02]  /*8f30*/  UIADD3 UR4, UR4, -0x1, URZ ;  /* 0xffffffff04047890 */ /* 0x000fe4000fffe03f */
[----:B------:R-:W-:Y:S02]  /*8f40*/  ULOP3.LUT UR17, URZ, UR8, URZ, 0x33, !UPT ;  /* 0x000000083f117292 */ /* 0x000fe4000f8e333f */
[----:B------:R-:W-:Y:S01]  /*8f50*/  UIADD3 UR13, UR23, UR13, URZ ;  /* 0x0000000d170d7290 */ /* 0x000fe2000fffe03f */
[----:B0-----:R-:W-:Y:S01]  /*8f60*/  VIADD R0, R0, 0x3f ;  /* 0x0000003f00007836 */ /* 0x001fe20000000000 */
[----:B------:R-:W-:-:S04]  /*8f70*/  ULDC.64 UR24, c[0x0][0x198] ;  /* 0x0000660000187ab9 */ /* 0x000fc80000000a00 */
[----:B------:R-:W-:Y:S01]  /*8f80*/  SHF.R.S32.HI R3, RZ, 0x1f, R0 ;  /* 0x0000001fff037819 */ /* 0x000fe20000011400 */
[----:B-1----:R-:W-:-:S03]  /*8f90*/  IMAD.SHL.U32 R4, R11, 0x2000, RZ ;  /* 0x000020000b047824 */ /* 0x002fc600078e00ff */
[----:B------:R-:W-:Y:S01]  /*8fa0*/  LEA.HI R10, R3, R0, RZ, 0x6 ;  /* 0x00000000030a7211 */ /* 0x000fe200078f30ff */
[----:B------:R-:W-:Y:S02]  /*8fb0*/  IMAD.SHL.U32 R11, R11, 0x80, RZ ;  /* 0x000000800b0b7824 */ /* 0x000fe400078e00ff */
[----:B------:R-:W-:Y:S01]  /*8fc0*/  IMAD.MOV.U32 R0, RZ, RZ, 0x1 ;  /* 0x00000001ff007424 */ /* 0x000fe200078e00ff */
[----:B------:R-:W-:Y:S01]  /*8fd0*/  LOP3.LUT R4, R4, 0x2000, RZ, 0xc0, !PT ;  /* 0x0000200004047812 */ /* 0x000fe200078ec0ff */
[----:B------:R-:W-:Y:S01]  /*8fe0*/  IMAD.MOV.U32 R3, RZ, RZ, RZ ;  /* 0x000000ffff037224 */ /* 0x000fe200078e00ff */
[----:B------:R-:W-:Y:S02]  /*8ff0*/  SHF.R.S32.HI R10, RZ, 0x6, R10 ;  /* 0x00000006ff0a7819 */ /* 0x000fe4000001140a */
[----:B------:R-:W-:Y:S01]  /*9000*/  LOP3.LUT R11, R11, 0x80, RZ, 0xc0, !PT ;  /* 0x000000800b0b7812 */ /* 0x000fe200078ec0ff */
[----:B------:R-:W-:Y:S02]  /*9010*/  VIADD R12, R4, 0x12180 ;  /* 0x00012180040c7836 */ /* 0x000fe40000000000 */
[----:B------:R-:W-:-:S07]  /*9020*/  VIADD R13, R10, 0x1 ;  /* 0x000000010a0d7836 */ /* 0x000fce0000000000 */
.L_x_312:
[----:B------:R-:W-:-:S03]  /*9030*/  UMOV UR5, 0xffffffff ;  /* 0xffffffff00057882 */ /* 0x000fc60000000000 */
[----:B------:R-:W-:Y:S05]  /*9040*/  BRA.DIV UR5, `(.L_x_302) ;  /* 0x0000001205587947 */ /* 0x000fea000b800000 */
[----:B------:R-:W-:-:S13]  /*9050*/  ELECT P6, URZ, PT ;  /* 0x00000000003f782f */ /* 0x000fda00038c0000 */
.L_x_328:
[----:B------:R-:W0:Y:S01]  /*9060*/  LDC R4, c[0x0][0x28c] ;  /* 0x0000a300ff047b82 */ /* 0x000e220000000800 */
[----:B------:R-:W-:Y:S01]  /*9070*/  BSSY B1, `(.L_x_303) ;  /* 0x0000038000017945 */ /* 0x000fe20003800000 */
[----:B0-----:R-:W-:-:S13]  /*9080*/  ISETP.LT.OR P6, PT, R4, 0x1, !P6 ;  /* 0x000000010400780c */ /* 0x001fda00077c1670 */
[----:B------:R-:W-:Y:S05]  /*9090*/  @P6 BRA `(.L_x_304) ;  /* 0x0000000000d46947 */ /* 0x000fea0003800000 */
[----:B------:R-:W-:Y:S02]  /*90a0*/  IMAD R20, R20, 0x100, R11 ;  /* 0x0000010014147824 */ /* 0x000fe400078e020b */
[----:B------:R-:W-:Y:S02]  /*90b0*/  IMAD.SHL.U32 R21, R21, 0x80, RZ ;  /* 0x0000008015157824 */ /* 0x000fe400078e00ff */
[----:B------:R-:W-:Y:S02]  /*90c0*/  IMAD.MOV.U32 R24, RZ, RZ, RZ ;  /* 0x000000ffff187224 */ /* 0x000fe400078e00ff */
[----:B------:R-:W-:Y:S02]  /*90d0*/  IMAD.MOV.U32 R4, RZ, RZ, R13 ;  /* 0x000000ffff047224 */ /* 0x000fe400078e000d */
[----:B------:R-:W-:Y:S02]  /*90e0*/  IMAD.MOV.U32 R5, RZ, RZ, R0 ;  /* 0x000000ffff057224 */ /* 0x000fe400078e0000 */
[----:B------:R-:W-:-:S07]  /*90f0*/  IMAD.MOV.U32 R7, RZ, RZ, R3 ;  /* 0x000000ffff077224 */ /* 0x000fce00078e0003 */
.L_x_307:
[----:B------:R-:W0:Y:S01]  /*9100*/  S2R R15, SR_CgaCtaId ;  /* 0x00000000000f7919 */ /* 0x000e220000008800 */
[----:B------:R-:W-:Y:S02]  /*9110*/  MOV R14, 0x400 ;  /* 0x00000400000e7802 */ /* 0x000fe40000000f00 */
[----:B------:R-:W-:Y:S02]  /*9120*/  LOP3.LUT P1, RZ, R18, 0x7f, RZ, 0xc0, !PT ;  /* 0x0000007f12ff7812 */ /* 0x000fe4000782c0ff */
[----:B0-----:R-:W-:Y:S02]  /*9130*/  LEA R22, R15, R14, 0x18 ;  /* 0x0000000e0f167211 */ /* 0x001fe400078ec0ff */
[----:B------:R-:W-:-:S09]  /*9140*/  SHF.L.U32 R14, R5, 0x1f, RZ ;  /* 0x0000001f050e7819 */ /* 0x000fd200000006ff */
[----:B------:R-:W0:Y:S01]  /*9150*/  @!P1 LDC R15, c[0x0][0x500] ;  /* 0x00014000ff0f9b82 */ /* 0x000e220000000800 */
[----:B------:R-:W-:-:S04]  /*9160*/  IMAD R23, R7, 0x8, R22 ;  /* 0x0000000807177824 */ /* 0x000fc800078e0216 */
[----:B------:R-:W1:Y:S02]  /*9170*/  SYNCS.PHASECHK.TRANS64.TRYWAIT P0, [R23+URZ+0x48], R14 ;  /* 0x0000480e170075a7 */ /* 0x000e64000800017f */
[----:B-1----:R-:W-:Y:S05]  /*9180*/  @!P0 BRA `(.L_x_305) ;  /* 0x0000001000288947 */ /* 0x002fea0003800000 */
.L_x_329:
[----:B-1----:R-:W-:Y:S01]  /*9190*/  PRMT R14, R8, 0x9910, RZ ;  /* 0x00009910080e7816 */ /* 0x002fe200000000ff */
[----:B0-----:R0:W-:Y:S03]  /*91a0*/  @!P1 SYNCS.ARRIVE.TRANS64 RZ, [R23+URZ], R15 ;  /* 0x0000000f17ff99a7 */ /* 0x0011e6000800003f */
[----:B------:R-:W-:-:S13]  /*91b0*/  ISETP.NE.AND P0, PT, R14, 0x2, PT ;  /* 0x000000020e00780c */ /* 0x000fda0003f05270 */
[----:B0-----:R-:W-:Y:S05]  /*91c0*/  @P0 BRA `(.L_x_306) ;  /* 0x0000000000040947 */ /* 0x001fea0003800000 */
[----:B------:R-:W-:Y:S01]  /*91d0*/  BPT.TRAP 0x1 ;  /* 0x000000040000795c */ /* 0x000fe20000300000 */
.L_x_306:
[----:B------:R-:W-:Y:S01]  /*91e0*/  R2UR UR19, R22 ;  /* 0x00000000161372ca */ /* 0x000fe200000e0000 */
[----:B------:R-:W-:Y:S01]  /*91f0*/  IMAD R22, R7, 0x2000, R22 ;  /* 0x0000200007167824 */ /* 0x000fe200078e0216 */
[----:B------:R-:W-:Y:S01]  /*9200*/  R2UR UR9, R23 ;  /* 0x00000000170972ca */ /* 0x000fe200000e0000 */
[----:B------:R-:W-:Y:S01]  /*9210*/  IMAD R14, R7, 0x4000, R12 ;  /* 0x00004000070e7824 */ /* 0x000fe200078e020c */
[----:B------:R-:W-:Y:S01]  /*9220*/  UIADD3 UR6, UP0, UR24, 0xf0, URZ ;  /* 0x000000f018067890 */ /* 0x000fe2000ff1e03f */
[----:B------:R-:W-:Y:S01]  /*9230*/  VIADD R4, R4, 0xffffffff ;  /* 0xffffffff04047836 */ /* 0x000fe20000000000 */
[----:B------:R-:W-:Y:S01]  /*9240*/  R2UR UR5, R22 ;  /* 0x00000000160572ca */ /* 0x000fe200000e0000 */
[----:B------:R-:W-:Y:S01]  /*9250*/  UIADD3 UR26, UP1, UR24, 0x1f0, URZ ;  /* 0x000001f0181a7890 */ /* 0x000fe2000ff3e03f */
[----:B------:R-:W-:Y:S01]  /*9260*/  R2UR UR8, R14 ;  /* 0x000000000e0872ca */ /* 0x000fe200000e0000 */
[----:B------:R-:W-:Y:S01]  /*9270*/  UIADD3.X UR7, URZ, UR25, URZ, UP0, !UPT ;  /* 0x000000193f077290 */ /* 0x000fe200087fe43f */
[----:B------:R-:W-:Y:S01]  /*9280*/  R2UR UR11, R21 ;  /* 0x00000000150b72ca */ /* 0x000fe200000e0000 */
[----:B------:R-:W-:Y:S01]  /*9290*/  VIADD R7, R7, 0x1 ;  /* 0x0000000107077836 */ /* 0x000fe20000000000 */
[----:B------:R-:W-:Y:S01]  /*92a0*/  R2UR UR10, R24 ;  /* 0x00000000180a72ca */ /* 0x000fe200000e0000 */
[----:B------:R-:W-:Y:S01]  /*92b0*/  UIADD3.X UR27, URZ, UR25, URZ, UP1, !UPT ;  /* 0x000000193f1b7290 */ /* 0x000fe20008ffe43f */
[----:B------:R-:W-:Y:S01]  /*92c0*/  R2UR UR12, R6 ;  /* 0x00000000060c72ca */ /* 0x000fe200000e0000 */
[----:B------:R-:W-:Y:S01]  /*92d0*/  UMOV UR14, 0x0 ;  /* 0x00000000000e7882 */ /* 0x000fe20000000000 */
[----:B------:R-:W-:Y:S01]  /*92e0*/  R2UR UR20, R20 ;  /* 0x00000000141472ca */ /* 0x000fe200000e0000 */
[----:B------:R-:W-:Y:S01]  /*92f0*/  UMOV UR15, 0x10000000 ;  /* 0x10000000000f7882 */ /* 0x000fe20000000000 */
[----:B------:R-:W-:Y:S01]  /*9300*/  ISETP.GT.AND P1, PT, R4, 0x1, PT ;  /* 0x000000010400780c */ /* 0x000fe20003f24270 */
[----:B------:R-:W-:Y:S01]  /*9310*/  UIADD3 UR16, UR5, 0x180, URZ ;  /* 0x0000018005107890 */ /* 0x000fe2000fffe03f */
[----:B------:R-:W-:Y:S01]  /*9320*/  ISETP.NE.AND P0, PT, R7, 0x9, PT ;  /* 0x000000090700780c */ /* 0x000fe20003f05270 */
[----:B------:R-:W-:Y:S01]  /*9330*/  UIADD3 UR5, UR19, UR8, URZ ;  /* 0x0000000813057290 */ /* 0x000fe2000fffe03f */
[----:B------:R-:W-:Y:S01]  /*9340*/  VIADD R24, R24, 0x40 ;  /* 0x0000004018187836 */ /* 0x000fe20000000000 */
[----:B------:R-:W-:Y:S01]  /*9350*/  UMOV UR21, 0x30000 ;  /* 0x0003000000157882 */ /* 0x000fe20000000000 */
[----:B------:R-:W-:-:S02]  /*9360*/  SEL R14, RZ, 0x1, P0 ;  /* 0x00000001ff0e7807 */ /* 0x000fc40000000000 */
[----:B------:R-:W-:Y:S01]  /*9370*/  UMOV UR8, UR16 ;  /* 0x0000001000087c82 */ /* 0x000fe20008000000 */
[----:B------:R-:W-:Y:S01]  /*9380*/  SEL R7, R7, RZ, P0 ;  /* 0x000000ff07077207 */ /* 0x000fe20000000000 */
[----:B------:R0:W-:Y:S01]  /*9390*/  UTMALDG.3D [UR8], [UR6], desc[UR14] ;  /* 0x00000e08060075b4 */ /* 0x0001e20008011000 */
[----:B------:R-:W-:Y:S01]  /*93a0*/  LOP3.LUT R5, R5, R14, RZ, 0x3c, !PT ;  /* 0x0000000e05057212 */ /* 0x000fe200078e3cff */
[----:B0-----:R-:W-:Y:S01]  /*93b0*/  UMOV UR11, UR20 ;  /* 0x00000014000b7c82 */ /* 0x001fe20008000000 */
[----:B------:R-:W-:Y:S02]  /*93c0*/  UMOV UR8, UR5 ;  /* 0x0000000500087c82 */ /* 0x000fe40008000000 */
[----:B------:R0:W-:Y:S02]  /*93d0*/  UTMALDG.3D.MULTICAST [UR8], [UR26], UR21, desc[UR14] ;  /* 0x00000e081a0073b4 */ /* 0x0001e40008011815 */
[----:B0-----:R-:W-:Y:S05]  /*93e0*/  @P1 BRA `(.L_x_307) ;  /* 0xfffffffc00441947 */ /* 0x001fea000383ffff */
.L_x_304:
[----:B------:R-:W-:Y:S05]  /*93f0*/  BSYNC B1 ;  /* 0x0000000000017941 */ /* 0x000fea0003800000 */
.L_x_303:
[----:B------:R-:W-:Y:S01]  /*9400*/  LOP3.LUT P1, RZ, R9, 0xff, RZ, 0xc0, !PT ;  /* 0x000000ff09ff7812 */ /* 0x000fe2000782c0ff */
[C---:B------:R-:W-:Y:S01]  /*9410*/  IMAD.IADD R6, R10.reuse, 0x1, R3 ;  /* 0x000000010a067824 */ /* 0x040fe200078e0203 */
[----:B------:R-:W-:Y:S01]  /*9420*/  ULDC.64 UR6, c[0x0][0x650] ;  /* 0x0001940000067ab9 */ /* 0x000fe20000000a00 */
[----:B------:R-:W-:Y:S01]  /*9430*/  ISETP.GE.U32.AND P2, PT, R10, 0x9, PT ;  /* 0x000000090a00780c */ /* 0x000fe20003f46070 */
[----:B------:R-:W-:Y:S01]  /*9440*/  BSSY B1, `(.L_x_308) ;  /* 0x000006c000017945 */ /* 0x000fe20003800000 */
[----:B------:R-:W-:Y:S01]  /*9450*/  IMAD.MOV.U32 R21, RZ, RZ, -0x1 ;  /* 0xffffffffff157424 */ /* 0x000fe200078e00ff */
[----:B------:R-:W-:Y:S01]  /*9460*/  ISETP.GT.U32.AND P0, PT, R6, 0x8, PT ;  /* 0x000000080600780c */ /* 0x000fe20003f04070 */
[----:B------:R-:W-:Y:S01]  /*9470*/  IMAD.MOV.U32 R20, RZ, RZ, -0x1 ;  /* 0xffffffffff147424 */ /* 0x000fe200078e00ff */
[----:B------:R-:W-:Y:S02]  /*9480*/  PRMT R9, RZ, 0x7610, R9 ;  /* 0x00007610ff097816 */ /* 0x000fe40000000009 */
[----:B------:R-:W-:-:S03]  /*9490*/  ISETP.LT.U32.AND P0, PT, R10, 0x9, P0 ;  /* 0x000000090a00780c */ /* 0x000fc60000701070 */
[----:B------:R-:W0:Y:S01]  /*94a0*/  @P1 S2R R5, SR_CgaCtaId ;  /* 0x0000000000051919 */ /* 0x000e220000008800 */
[----:B------:R-:W-:-:S04]  /*94b0*/  @P1 MOV R4, 0x400 ;  /* 0x0000040000041802 */ /* 0x000fc80000000f00 */
[----:B0-----:R-:W-:Y:S01]  /*94c0*/  @P1 LEA R3, R5, R4, 0x18 ;  /* 0x0000000405031211 */ /* 0x001fe200078ec0ff */
[----:B------:R-:W-:-:S03]  /*94d0*/  IMAD.WIDE.U32 R4, R6, 0x38e38e39, RZ ;  /* 0x38e38e3906047825 */ /* 0x000fc600078e00ff */
[----:B------:R0:W-:Y:S01]  /*94e0*/  @P1 SYNCS.ARRIVE.TRANS64.A1T0 RZ, [R3+URZ+0xa8], RZ ;  /* 0x0000a8ff03ff19a7 */ /* 0x0001e2000810003f */
[----:B------:R-:W-:Y:S02]  /*94f0*/  IADD3 R16, P1, R16, UR22, RZ ;  /* 0x0000001610107c10 */ /* 0x000fe4000ff3e0ff */
[----:B------:R-:W-:Y:S02]  /*9500*/  SHF.R.U32.HI R5, RZ, 0x1, R5 ;  /* 0x00000001ff057819 */ /* 0x000fe40000011605 */
[----:B------:R-:W-:Y:S02]  /*9510*/  IADD3.X R17, R17, UR13, RZ, P1, !PT ;  /* 0x0000000d11117c10 */ /* 0x000fe40008ffe4ff */
[----:B------:R-:W-:Y:S02]  /*9520*/  PRMT R4, RZ, 0x7610, R4 ;  /* 0x00007610ff047816 */ /* 0x000fe40000000004 */
[----:B0-----:R-:W-:Y:S02]  /*9530*/  SEL R3, RZ, 0x1, !P0 ;  /* 0x00000001ff037807 */ /* 0x001fe40004000000 */
[----:B------:R-:W-:-:S02]  /*9540*/  ISETP.GE.U32.AND P0, PT, R16, UR6, PT ;  /* 0x0000000610007c0c */ /* 0x000fc4000bf06070 */
[----:B------:R-:W-:Y:S01]  /*9550*/  LOP3.LUT R0, R0, R3, RZ, 0x3c, !PT ;  /* 0x0000000300007212 */ /* 0x000fe200078e3cff */
[----:B------:R-:W-:Y:S01]  /*9560*/  IMAD R3, R5, -0x9, R6 ;  /* 0xfffffff705037824 */ /* 0x000fe200078e0206 */
[----:B------:R-:W-:Y:S01]  /*9570*/  ISETP.GE.U32.AND.EX P0, PT, R17, UR7, PT, P0 ;  /* 0x0000000711007c0c */ /* 0x000fe2000bf06100 */
[----:B------:R-:W-:Y:S01]  /*9580*/  IMAD.MOV.U32 R6, RZ, RZ, -0x1 ;  /* 0xffffffffff067424 */ /* 0x000fe200078e00ff */
[----:B------:R-:W-:-:S11]  /*9590*/  @P2 LOP3.LUT R0, R0, 0x1, R5, 0x78, !PT ;  /* 0x0000000100002812 */ /* 0x000fd600078e7805 */
[----:B------:R-:W-:Y:S05]  /*95a0*/  @P0 BRA `(.L_x_309) ;  /* 0x0000000400540947 */ /* 0x000fea0003800000 */
[----:B------:R-:W0:Y:S01]  /*95b0*/  S2R R15, SR_CTAID.X ;  /* 0x00000000000f7919 */ /* 0x000e220000002500 */
[----:B------:R-:W-:Y:S01]  /*95c0*/  ULDC.64 UR6, c[0x0][0x628] ;  /* 0x00018a0000067ab9 */ /* 0x000fe20000000a00 */
[----:B------:R-:W-:Y:S01]  /*95d0*/  ULDC UR8, c[0x0][0x630] ;  /* 0x00018c0000087ab9 */ /* 0x000fe20000000800 */
[----:B------:R-:W-:Y:S01]  /*95e0*/  ISETP.NE.U32.AND P0, PT, RZ, UR6, PT ;  /* 0x00000006ff007c0c */ /* 0x000fe2000bf05070 */
[----:B------:R-:W1:Y:S01]  /*95f0*/  S2R R20, SR_CTAID.Y ;  /* 0x0000000000147919 */ /* 0x000e620000002600 */
[----:B------:R-:W-:Y:S01]  /*9600*/  ULDC UR9, c[0x0][0x150] ;  /* 0x0000540000097ab9 */ /* 0x000fe20000000800 */
[----:B------:R-:W-:Y:S01]  /*9610*/  IMAD.MOV.U32 R4, RZ, RZ, R16 ;  /* 0x000000ffff047224 */ /* 0x000fe200078e0010 */
[----:B------:R-:W-:Y:S01]  /*9620*/  ISETP.NE.AND.EX P0, PT, RZ, UR7, PT, P0 ;  /* 0x00000007ff007c0c */ /* 0x000fe2000bf05300 */
[----:B------:R-:W-:Y:S01]  /*9630*/  IMAD.MOV.U32 R5, RZ, RZ, R17 ;  /* 0x000000ffff057224 */ /* 0x000fe200078e0011 */
[----:B0-----:R-:W-:-:S11]  /*9640*/  I2FP.F32.U32 R22, R15 ;  /* 0x0000000f00167245 */ /* 0x001fd60000201000 */
[----:B------:R-:W-:Y:S05]  /*9650*/  @!P0 BRA `(.L_x_310) ;  /* 0x0000000000288947 */ /* 0x000fea0003800000 */
[----:B------:R-:W-:Y:S02]  /*9660*/  ULDC UR5, c[0x0][0x634] ;  /* 0x00018d0000057ab9 */ /* 0x000fe40000000800 */
[----:B------:R-:W-:-:S05]  /*9670*/  IADD3 R5, P0, R16, UR5, RZ ;  /* 0x0000000510057c10 */ /* 0x000fca000ff1e0ff */
[----:B------:R-:W-:-:S04]  /*9680*/  IMAD.X R21, RZ, RZ, R17, P0 ;  /* 0x000000ffff157224 */ /* 0x000fc800000e0611 */
[----:B------:R-:W-:-:S04]  /*9690*/  IMAD.WIDE.U32 R6, R21, UR6, RZ ;  /* 0x0000000615067c25 */ /* 0x000fc8000f8e00ff */
[----:B------:R-:W-:-:S04]  /*96a0*/  IMAD.WIDE.U32 R6, P0, R5, UR7, R6 ;  /* 0x0000000705067c25 */ /* 0x000fc8000f800006 */
[----:B------:R-:W-:-:S04]  /*96b0*/  IMAD.WIDE.U32 R4, R5, UR6, RZ ;  /* 0x0000000605047c25 */ /* 0x000fc8000f8e00ff */
[----:B------:R-:W-:Y:S01]  /*96c0*/  IMAD.MOV.U32 R4, RZ, RZ, R7 ;  /* 0x000000ffff047224 */ /* 0x000fe200078e0007 */
[----:B------:R-:W-:Y:S01]  /*96d0*/  IADD3 RZ, P1, R5, R6, RZ ;  /* 0x0000000605ff7210 */ /* 0x000fe20007f3e0ff */
[----:B------:R-:W-:-:S04]  /*96e0*/  IMAD.X R5, RZ, RZ, RZ, P0 ;  /* 0x000000ffff057224 */ /* 0x000fc800000e06ff */
[----:B------:R-:W-:-:S08]  /*96f0*/  IMAD.WIDE.U32.X R4, R21, UR7, R4, P1 ;  /* 0x0000000715047c25 */ /* 0x000fd000088e0404 */
.L_x_310:
[--C-:B------:R-:W-:Y:S01]  /*9700*/  SHF.R.U64 R14, R4, UR8, R5.reuse ;  /* 0x00000008040e7c19 */ /* 0x100fe20008001205 */
[----:B------:R-:W-:Y:S01]  /*9710*/  FMUL R22, R22, UR9 ;  /* 0x0000000916167c20 */ /* 0x000fe20008400000 */
[----:B------:R-:W-:Y:S01]  /*9720*/  SHF.R.U32.HI R4, RZ, UR8, R5 ;  /* 0x00000008ff047c19 */ /* 0x000fe20008011605 */
[----:B------:R-:W0:Y:S01]  /*9730*/  LDC R6, c[0x0][0x144] ;  /* 0x00005100ff067b82 */ /* 0x000e220000000800 */
[----:B------:R-:W-:Y:S01]  /*9740*/  IADD3 R5, P0, RZ, -R14, RZ ;  /* 0x8000000eff057210 */ /* 0x000fe20007f1e0ff */
[----:B------:R-:W-:Y:S01]  /*9750*/  ULDC UR5, c[0x0][0x154] ;  /* 0x0000550000057ab9 */ /* 0x000fe20000000800 */
[----:B-1----:R-:W-:Y:S01]  /*9760*/  I2FP.F32.U32 R7, R20 ;  /* 0x0000001400077245 */ /* 0x002fe20000201000 */
[----:B------:R-:W1:Y:S01]  /*9770*/  F2I.U32.TRUNC.NTZ R22, R22 ;  /* 0x0000001600167305 */ /* 0x000e62000020f000 */
[----:B------:R-:W-:Y:S01]  /*9780*/  ULDC.64 UR6, c[0x0][0x620] ;  /* 0x0001880000067ab9 */ /* 0x000fe20000000a00 */
[----:B------:R-:W-:Y:S01]  /*9790*/  IMAD.X R4, RZ, RZ, ~R4, P0 ;  /* 0x000000ffff047224 */ /* 0x000fe200000e0e04 */
[----:B------:R-:W-:Y:S01]  /*97a0*/  ISETP.NE.AND P2, PT, R2, 0x1, PT ;  /* 0x000000010200780c */ /* 0x000fe20003f45270 */
[----:B------:R-:W-:Y:S01]  /*97b0*/  FMUL R23, R7, UR5 ;  /* 0x0000000507177c20 */ /* 0x000fe20008400000 */
[----:B------:R-:W2:Y:S01]  /*97c0*/  LDC R25, c[0x0][0x148] ;  /* 0x00005200ff197b82 */ /* 0x000ea20000000800 */
[----:B------:R-:W-:Y:S01]  /*97d0*/  IMAD R4, R4, UR6, RZ ;  /* 0x0000000604047c24 */ /* 0x000fe2000f8e02ff */
[----:B------:R-:W-:-:S03]  /*97e0*/  ULDC UR5, c[0x0][0x618] ;  /* 0x0001860000057ab9 */ /* 0x000fc60000000800 */
[----:B------:R-:W3:Y:S01]  /*97f0*/  F2I.U32.TRUNC.NTZ R23, R23 ;  /* 0x0000001700177305 */ /* 0x000ee2000020f000 */
[C---:B------:R-:W-:Y:S02]  /*9800*/  IMAD R7, R5.reuse, UR7, R4 ;  /* 0x0000000705077c24 */ /* 0x040fe4000f8e0204 */
[----:B------:R-:W-:Y:S01]  /*9810*/  IMAD.WIDE.U32 R4, R5, UR6, R16 ;  /* 0x0000000605047c25 */ /* 0x000fe2000f8e0010 */
[----:B------:R-:W-:Y:S02]  /*9820*/  ULDC.64 UR6, c[0x0][0x640] ;  /* 0x0001900000067ab9 */ /* 0x000fe40000000a00 */
[----:B------:R-:W-:Y:S01]  /*9830*/  ISETP.NE.U32.AND P0, PT, RZ, UR6, PT ;  /* 0x00000006ff007c0c */ /* 0x000fe2000bf05070 */
[----:B------:R-:W-:Y:S02]  /*9840*/  IMAD.IADD R5, R5, 0x1, R7 ;  /* 0x0000000105057824 */ /* 0x000fe400078e0207 */
[----:B-1----:R-:W-:Y:S01]  /*9850*/  IMAD.MOV R22, RZ, RZ, -R22 ;  /* 0x000000ffff167224 */ /* 0x002fe200078e0a16 */
[----:B------:R-:W-:-:S02]  /*9860*/  ISETP.NE.AND.EX P0, PT, RZ, UR7, PT, P0 ;  /* 0x00000007ff007c0c */ /* 0x000fc4000bf05300 */
[----:B------:R-:W-:Y:S01]  /*9870*/  SHF.R.U64 R21, R4, UR5, R5 ;  /* 0x0000000504157c19 */ /* 0x000fe20008001205 */
[----:B0-----:R-:W-:Y:S01]  /*9880*/  IMAD R15, R6, R22, R15 ;  /* 0x00000016060f7224 */ /* 0x001fe200078e020f */
[----:B------:R-:W-:Y:S01]  /*9890*/  SHF.R.U32.HI R4, RZ, UR5, R5 ;  /* 0x00000005ff047c19 */ /* 0x000fe20008011605 */
[----:B------:R-:W-:Y:S01]  /*98a0*/  ULDC UR5, c[0x0][0x608] ;  /* 0x0001820000057ab9 */ /* 0x000fe20000000800 */
[----:B---3--:R-:W-:Y:S02]  /*98b0*/  IMAD.MOV R6, RZ, RZ, -R23 ;  /* 0x000000ffff067224 */ /* 0x008fe400078e0a17 */
[--C-:B------:R-:W-:Y:S02]  /*98c0*/  SHF.R.U64 R22, R21, UR5, R4.reuse ;  /* 0x0000000515167c19 */ /* 0x100fe40008001204 */
[----:B------:R-:W-:Y:S01]  /*98d0*/  SHF.R.U32.HI R5, RZ, UR5, R4 ;  /* 0x00000005ff057c19 */ /* 0x000fe20008011604 */
[----:B------:R-:W-:Y:S01]  /*98e0*/  ULDC UR5, c[0x0][0x658] ;  /* 0x0001960000057ab9 */ /* 0x000fe20000000800 */
[----:B--2---:R-:W-:-:S02]  /*98f0*/  @P2 IMAD R15, R25, R6, R20 ;  /* 0x00000006190f2224 */ /* 0x004fc400078e0214 */
[--C-:B------:R-:W-:Y:S02]  /*9900*/  SHF.R.U64 R20, R22, UR5, R5.reuse ;  /* 0x0000000516147c19 */ /* 0x100fe40008001205 */
[----:B------:R-:W-:-:S03]  /*9910*/  SHF.R.U32.HI R23, RZ, UR5, R5 ;  /* 0x00000005ff177c19 */ /* 0x000fc60008011605 */
[----:B------:R-:W-:Y:S02]  /*9920*/  IMAD.MOV.U32 R6, RZ, RZ, R20 ;  /* 0x000000ffff067224 */ /* 0x000fe400078e0014 */
[----:B------:R-:W-:Y:S01]  /*9930*/  IMAD.MOV.U32 R5, RZ, RZ, R23 ;  /* 0x000000ffff057224 */ /* 0x000fe200078e0017 */
[----:B------:R-:W-:Y:S06]  /*9940*/  @!P0 BRA `(.L_x_311) ;  /* 0x00000000002c8947 */ /* 0x000fec0003800000 */
        /* <DEDUP_REMOVED lines=9> */
[----:B------:R-:W-:-:S04]  /*99e0*/  IMAD.WIDE.U32.X R4, R23, UR7, R4, P1 ;  /* 0x0000000717047c25 */ /* 0x000fc800088e0404 */
[----:B------:R-:W-:-:S07]  /*99f0*/  IMAD.MOV.U32 R6, RZ, RZ, R4 ;  /* 0x000000ffff067224 */ /* 0x000fce00078e0004 */
.L_x_311:
[----:B------:R-:W-:Y:S01]  /*9a00*/  ULDC UR5, c[0x0][0x648] ;  /* 0x0001920000057ab9 */ /* 0x000fe20000000800 */
[----:B------:R-:W-:Y:S01]  /*9a10*/  LOP3.LUT R4, R22, UR17, RZ, 0xc0, !PT ;  /* 0x0000001116047c12 */ /* 0x000fe2000f8ec0ff */
[----:B------:R-:W-:Y:S01]  /*9a20*/  ULDC UR6, c[0x0][0x610] ;  /* 0x0001840000067ab9 */ /* 0x000fe20000000800 */
[----:B------:R-:W-:Y:S01]  /*9a30*/  SHF.R.U64 R5, R6, UR5, R5 ;  /* 0x0000000506057c19 */ /* 0x000fe20008001205 */
[----:B------:R-:W-:Y:S01]  /*9a40*/  ULDC UR5, c[0x0][0x638] ;  /* 0x00018e0000057ab9 */ /* 0x000fe20000000800 */
[----:B------:R-:W-:-:S03]  /*9a50*/  LOP3.LUT R21, R21, UR4, RZ, 0xc0, !PT ;  /* 0x0000000415157c12 */ /* 0x000fc6000f8ec0ff */
[----:B------:R-:W-:Y:S02]  /*9a60*/  IMAD.MOV R7, RZ, RZ, -R5 ;  /* 0x000000ffff077224 */ /* 0x000fe400078e0a05 */
[----:B------:R-:W-:Y:S02]  /*9a70*/  IMAD R4, R5, UR18, R4 ;  /* 0x0000001205047c24 */ /* 0x000fe4000f8e0204 */
[----:B------:R-:W-:Y:S01]  /*9a80*/  IMAD R20, R7, UR5, R20 ;  /* 0x0000000507147c24 */ /* 0x000fe2000f8e0214 */
[----:B------:R-:W-:Y:S01]  /*9a90*/  ULDC UR5, c[0x0][0x600] ;  /* 0x0001800000057ab9 */ /* 0x000fe20000000800 */
[----:B------:R-:W-:Y:S02]  /*9aa0*/  IMAD R15, R4, UR6, R15 ;  /* 0x00000006040f7c24 */ /* 0x000fe4000f8e020f */
[----:B------:R-:W-:Y:S02]  /*9ab0*/  IMAD R6, R20, UR5, R21 ;  /* 0x0000000514067c24 */ /* 0x000fe4000f8e0215 */
[----:B------:R-:W-:-:S03]  /*9ac0*/  IMAD.MOV.U32 R4, RZ, RZ, 0x1 ;  /* 0x00000001ff047424 */ /* 0x000fc600078e00ff */
[----:B------:R-:W-:Y:S02]  /*9ad0*/  SEL R20, R6, R15, !P2 ;  /* 0x0000000f06147207 */ /* 0x000fe40005000000 */
[----:B------:R-:W-:Y:S01]  /*9ae0*/  SEL R21, R15, R6, !P2 ;  /* 0x000000060f157207 */ /* 0x000fe20005000000 */
[----:B------:R-:W-:-:S07]  /*9af0*/  IMAD.MOV.U32 R6, RZ, RZ, R14 ;  /* 0x000000ffff067224 */ /* 0x000fce00078e000e */
.L_x_309:
[----:B------:R-:W-:Y:S05]  /*9b00*/  BSYNC B1 ;  /* 0x0000000000017941 */ /* 0x000fea0003800000 */
.L_x_308:
[----:B------:R-:W-:-:S13]  /*9b10*/  LOP3.LUT P0, RZ, R4, 0xff, RZ, 0xc0, !PT ;  /* 0x000000ff04ff7812 */ /* 0x000fda000780c0ff */
[----:B------:R-:W-:Y:S05]  /*9b20*/  @P0 BRA `(.L_x_312) ;  /* 0xfffffff400400947 */ /* 0x000fea000383ffff */
[----:B------:R-:W-:Y:S05]  /*9b30*/  BSYNC B0 ;  /* 0x0000000000007941 */ /* 0x000fea0003800000 */
.L_x_301:
[----:B------:R-:W-:-:S03]  /*9b40*/  UMOV UR5, 0xffffffff ;  /* 0xffffffff00057882 */ /* 0x000fc60000000000 */
[----:B------:R-:W-:Y:S05]  /*9b50*/  BRA.DIV UR5, `(.L_x_313) ;  /* 0x0000000605c87947 */ /* 0x000fea000b800000 */
[----:B------:R-:W-:-:S13]  /*9b60*/  ELECT P6, URZ, PT ;  /* 0x00000000003f782f */ /* 0x000fda00038c0000 */
.L_x_332:
[----:B------:R-:W-:Y:S04]  /*9b70*/  BSSY B0, `(.L_x_314) ;  /* 0x0000058000007945 */ /* 0x000fe80003800000 */
[----:B------:R-:W-:Y:S05]  /*9b80*/  @!P6 BRA `(.L_x_315) ;  /* 0x000000040058e947 */ /* 0x000fea0003800000 */
[----:B------:R-:W-:-:S04]  /*9b90*/  LOP3.LUT R19, R19, 0x2, RZ, 0xfc, !PT ;  /* 0x0000000213137812 */ /* 0x000fc800078efcff */
[----:B------:R-:W-:-:S13]  /*9ba0*/  ISETP.NE.AND P0, PT, R19, 0x3, PT ;  /* 0x000000031300780c */ /* 0x000fda0003f05270 */
[----:B------:R-:W-:Y:S05]  /*9bb0*/  @!P0 BRA `(.L_x_316) ;  /* 0x0000000000048947 */ /* 0x000fea0003800000 */
[----:B------:R-:W-:Y:S01]  /*9bc0*/  BPT.TRAP 0x1 ;  /* 0x000000040000795c */ /* 0x000fe20000300000 */
.L_x_316:
[----:B------:R-:W0:Y:S01]  /*9bd0*/  S2R R5, SR_CgaCtaId ;  /* 0x0000000000057919 */ /* 0x000e220000008800 */
[----:B------:R-:W-:Y:S02]  /*9be0*/  MOV R2, 0x400 ;  /* 0x0000040000027802 */ /* 0x000fe40000000f00 */
[----:B------:R-:W-:Y:S02]  /*9bf0*/  SHF.L.U32 R4, R0, 0x1f, RZ ;  /* 0x0000001f00047819 */ /* 0x000fe400000006ff */
[----:B0-----:R-:W-:-:S05]  /*9c00*/  LEA R2, R5, R2, 0x18 ;  /* 0x0000000205027211 */ /* 0x001fca00078ec0ff */
[----:B------:R-:W-:-:S04]  /*9c10*/  VIADD R2, R2, 0x48 ;  /* 0x0000004802027836 */ /* 0x000fc80000000000 */
[C---:B------:R-:W-:Y:S02]  /*9c20*/  IMAD R7, R3.reuse, 0x8, R2 ;  /* 0x0000000803077824 */ /* 0x040fe400078e0202 */
[----:B------:R-:W-:Y:S02]  /*9c30*/  VIADD R3, R3, 0x1 ;  /* 0x0000000103037836 */ /* 0x000fe40000000000 */
[----:B------:R-:W0:Y:S03]  /*9c40*/  SYNCS.PHASECHK.TRANS64.TRYWAIT P0, [R7+URZ], R4 ;  /* 0x00000004070075a7 */ /* 0x000e26000800017f */
[----:B------:R-:W-:-:S04]  /*9c50*/  ISETP.NE.AND P1, PT, R3, 0x9, PT ;  /* 0x000000090300780c */ /* 0x000fc80003f25270 */
[----:B------:R-:W-:Y:S02]  /*9c60*/  SEL R5, RZ, 0x1, P1 ;  /* 0x00000001ff057807 */ /* 0x000fe40000800000 */
[----:B------:R-:W-:Y:S02]  /*9c70*/  SEL R3, R3, RZ, P1 ;  /* 0x000000ff03037207 */ /* 0x000fe40000800000 */
[----:B------:R-:W-:-:S03]  /*9c80*/  LOP3.LUT R6, R0, R5, RZ, 0x3c, !PT ;  /* 0x0000000500067212 */ /* 0x000fc600078e3cff */
[----:B------:R-:W-:Y:S01]  /*9c90*/  IMAD R8, R3, 0x8, R2 ;  /* 0x0000000803087824 */ /* 0x000fe200078e0202 */
[----:B------:R-:W-:Y:S01]  /*9ca0*/  SHF.L.U32 R5, R6, 0x1f, RZ ;  /* 0x0000001f06057819 */ /* 0x000fe200000006ff */
[----:B0-----:R-:W-:Y:S06]  /*9cb0*/  @!P0 BRA `(.L_x_317) ;  /* 0x0000000400908947 */ /* 0x001fec0003800000 */
.L_x_333:
[----:B------:R-:W1:Y:S01]  /*9cc0*/  SYNCS.PHASECHK.TRANS64.TRYWAIT P0, [R8+URZ], R5 ;  /* 0x00000005080075a7 */ /* 0x000e62000800017f */
[----:B------:R-:W-:-:S05]  /*9cd0*/  VIADD R0, R3, 0x1 ;  /* 0x0000000103007836 */ /* 0x000fca0000000000 */
[----:B------:R-:W-:-:S04]  /*9ce0*/  ISETP.NE.AND P1, PT, R0, 0x9, PT ;  /* 0x000000090000780c */ /* 0x000fc80003f25270 */
[----:B------:R-:W-:Y:S02]  /*9cf0*/  SEL R3, RZ, 0x1, P1 ;  /* 0x00000001ff037807 */ /* 0x000fe40000800000 */
[----:B0-----:R-:W-:Y:S02]  /*9d00*/  SEL R7, R0, RZ, P1 ;  /* 0x000000ff00077207 */ /* 0x001fe40000800000 */
[----:B------:R-:W-:-:S03]  /*9d10*/  LOP3.LUT R6, R6, R3, RZ, 0x3c, !PT ;  /* 0x0000000306067212 */ /* 0x000fc600078e3cff */
[----:B------:R-:W-:Y:S01]  /*9d20*/  IMAD R9, R7, 0x8, R2 ;  /* 0x0000000807097824 */ /* 0x000fe200078e0202 */
[----:B------:R-:W-:Y:S01]  /*9d30*/  SHF.L.U32 R4, R6, 0x1f, RZ ;  /* 0x0000001f06047819 */ /* 0x000fe200000006ff */
[----:B-1----:R-:W-:Y:S06]  /*9d40*/  @!P0 BRA `(.L_x_318) ;  /* 0x0000000400808947 */ /* 0x002fec0003800000 */
.L_x_334:
[----:B------:R-:W1:Y:S01]  /*9d50*/  SYNCS.PHASECHK.TRANS64.TRYWAIT P0, [R9+URZ], R4 ;  /* 0x00000004090075a7 */ /* 0x000e62000800017f */
[----:B------:R-:W-:-:S05]  /*9d60*/  VIADD R0, R7, 0x1 ;  /* 0x0000000107007836 */ /* 0x000fca0000000000 */
[----:B------:R-:W-:-:S04]  /*9d70*/  ISETP.NE.AND P1, PT, R0, 0x9, PT ;  /* 0x000000090000780c */ /* 0x000fc80003f25270 */
[----:B------:R-:W-:Y:S02]  /*9d80*/  SEL R3, RZ, 0x1, P1 ;  /* 0x00000001ff037807 */ /* 0x000fe40000800000 */
[----:B------:R-:W-:Y:S02]  /*9d90*/  SEL R7, R0, RZ, P1 ;  /* 0x000000ff00077207 */ /* 0x000fe40000800000 */
[----:B------:R-:W-:-:S03]  /*9da0*/  LOP3.LUT R6, R6, R3, RZ, 0x3c, !PT ;  /* 0x0000000306067212 */ /* 0x000fc600078e3cff */
[----:B0-----:R-:W-:Y:S01]  /*9db0*/  IMAD R8, R7, 0x8, R2 ;  /* 0x0000000807087824 */ /* 0x001fe200078e0202 */
[----:B------:R-:W-:Y:S01]  /*9dc0*/  SHF.L.U32 R5, R6, 0x1f, RZ ;  /* 0x0000001f06057819 */ /* 0x000fe200000006ff */
[----:B-1----:R-:W-:Y:S06]  /*9dd0*/  @!P0 BRA `(.L_x_319) ;  /* 0x0000000400708947 */ /* 0x002fec0003800000 */
.L_x_335:
        /* <DEDUP_REMOVED lines=9> */
.L_x_336:
        /* <DEDUP_REMOVED lines=9> */
.L_x_337:
        /* <DEDUP_REMOVED lines=9> */
.L_x_338:
[----:B------:R-:W1:Y:S01]  /*9f90*/  SYNCS.PHASECHK.TRANS64.TRYWAIT P0, [R9+URZ], R4 ;  /* 0x00000004090075a7 */ /* 0x000e62000800017f */
[----:B------:R-:W-:-:S05]  /*9fa0*/  VIADD R0, R7, 0x1 ;  /* 0x0000000107007836 */ /* 0x000fca0000000000 */
[----:B------:R-:W-:-:S04]  /*9fb0*/  ISETP.NE.AND P1, PT, R0, 0x9, PT ;  /* 0x000000090000780c */ /* 0x000fc80003f25270 */
[----:B------:R-:W-:Y:S02]  /*9fc0*/  SEL R3, RZ, 0x1, P1 ;  /* 0x00000001ff037807 */ /* 0x000fe40000800000 */
[----:B------:R-:W-:Y:S02]  /*9fd0*/  SEL R7, R0, RZ, P1 ;  /* 0x000000ff00077207 */ /* 0x000fe40000800000 */
[----:B------:R-:W-:-:S03]  /*9fe0*/  LOP3.LUT R11, R6, R3, RZ, 0x3c, !PT ;  /* 0x00000003060b7212 */ /* 0x000fc600078e3cff */
[----:B------:R-:W-:Y:S01]  /*9ff0*/  IMAD R6, R7, 0x8, R2 ;  /* 0x0000000807067824 */ /* 0x000fe200078e0202 */
[----:B0-----:R-:W-:Y:S01]  /*a000*/  SHF.L.U32 R5, R11, 0x1f, RZ ;  /* 0x0000001f0b057819 */ /* 0x001fe200000006ff */
[----:B-1----:R-:W-:Y:S06]  /*a010*/  @!P0 BRA `(.L_x_323) ;  /* 0x0000000400308947 */ /* 0x002fec0003800000 */
.L_x_339:
[----:B------:R-:W1:Y:S01]  /*a020*/  SYNCS.PHASECHK.TRANS64.TRYWAIT P0, [R6+URZ], R5 ;  /* 0x00000005060075a7 */ /* 0x000e62000800017f */
[----:B------:R-:W-:-:S05]  /*a030*/  VIADD R0, R7, 0x1 ;  /* 0x0000000107007836 */ /* 0x000fca0000000000 */
[----:B------:R-:W-:-:S04]  /*a040*/  ISETP.NE.AND P1, PT, R0, 0x9, PT ;  /* 0x000000090000780c */ /* 0x000fc80003f25270 */
[----:B0-----:R-:W-:Y:S02]  /*a050*/  SEL R4, RZ, 0x1, P1 ;  /* 0x00000001ff047807 */ /* 0x001fe40000800000 */
[----:B------:R-:W-:Y:S02]  /*a060*/  SEL R3, R0, RZ, P1 ;  /* 0x000000ff00037207 */ /* 0x000fe40000800000 */
[----:B------:R-:W-:Y:S01]  /*a070*/  LOP3.LUT R0, R11, R4, RZ, 0x3c, !PT ;  /* 0x000000040b007212 */ /* 0x000fe200078e3cff */
[----:B-1----:R-:W-:Y:S06]  /*a080*/  @!P0 BRA `(.L_x_324) ;  /* 0x0000000400288947 */ /* 0x002fec0003800000 */
.L_x_340:
[----:B------:R-:W-:Y:S01]  /*a090*/  IMAD R3, R3, 0x8, R2 ;  /* 0x0000000803037824 */ /* 0x000fe200078e0202 */
[----:B------:R-:W-:-:S07]  /*a0a0*/  SHF.L.U32 R0, R0, 0x1f, RZ ;  /* 0x0000001f00007819 */ /* 0x000fce00000006ff */
.L_x_325:
[----:B-1----:R1:W2:Y:S02]  /*a0b0*/  SYNCS.PHASECHK.TRANS64.TRYWAIT P0, [R3+URZ], R0 ;  /* 0x00000000030075a7 */ /* 0x0022a4000800017f */
[----:B--2---:R-:W-:Y:S05]  /*a0c0*/  @!P0 NANOSLEEP.SYNCS 0x989680 ;  /* 0x009896800000895d */ /* 0x004fea0003900000 */
[----:B------:R-:W2:Y:S02]  /*a0d0*/  @!P0 SYNCS.PHASECHK.TRANS64 P0, [R3+URZ], R0 ;  /* 0x00000000030085a7 */ /* 0x000ea4000800007f */
[----:B--2---:R-:W-:Y:S05]  /*a0e0*/  @!P0 BRA `(.L_x_325) ;  /* 0xfffffffc00f08947 */ /* 0x004fea000383ffff */
.L_x_315:
[----:B------:R-:W-:Y:S05]  /*a0f0*/  BSYNC B0 ;  /* 0x0000000000007941 */ /* 0x000fea0003800000 */
.L_x_314:
[----:B------:R-:W-:Y:S05]  /*a100*/  EXIT ;  /* 0x000000000000794d */ /* 0x000fea0003800000 */
.L_x_22:
[----:B----4-:R4:W0:Y:S02]  /*a110*/  SYNCS.PHASECHK.TRANS64.TRYWAIT P1, [R3+URZ], R0 ;  /* 0x00000000030075a7 */ /* 0x010824000802017f */
[----:B0-----:R-:W-:Y:S05]  /*a120*/  @!P1 NANOSLEEP.SYNCS 0x989680 ;  /* 0x009896800000995d */ /* 0x001fea0003900000 */
[----:B------:R-:W0:Y:S02]  /*a130*/  @!P1 SYNCS.PHASECHK.TRANS64 P1, [R3+URZ], R0 ;  /* 0x00000000030095a7 */ /* 0x000e24000802007f */
[----:B0-----:R-:W-:Y:S05]  /*a140*/  @!P1 BRA `(.L_x_22) ;  /* 0xfffffffc00f09947 */ /* 0x001fea000383ffff */
[----:B------:R-:W-:Y:S05]  /*a150*/  BRA `(.L_x_21) ;  /* 0xffffff7400247947 */ /* 0x000fea000383ffff */
.L_x_27:
[----:B-1----:R1:W3:Y:S02]  /*a160*/  SYNCS.PHASECHK.TRANS64.TRYWAIT P1, [R5+URZ], R4 ;  /* 0x00000004050075a7 */ /* 0x0022e4000802017f */
[----:B---3--:R-:W-:Y:S05]  /*a170*/  @!P1 NANOSLEEP.SYNCS 0x989680 ;  /* 0x009896800000995d */ /* 0x008fea0003900000 */
[----:B------:R-:W3:Y:S02]  /*a180*/  @!P1 SYNCS.PHASECHK.TRANS64 P1, [R5+URZ], R4 ;  /* 0x00000004050095a7 */ /* 0x000ee4000802007f */
[----:B---3--:R-:W-:Y:S05]  /*a190*/  @!P1 BRA `(.L_x_27) ;  /* 0xfffffffc00f09947 */ /* 0x008fea000383ffff */
[----:B------:R-:W-:Y:S05]  /*a1a0*/  BRA `(.L_x_26) ;  /* 0xffffff7400d47947 */ /* 0x000fea000383ffff */
.L_x_302:
[----:B------:R-:W-:Y:S01]  /*a1b0*/  BSSY B1, `(.L_x_326) ;  /* 0x0000006000017945 */ /* 0x000fe20003800000 */
[----:B------:R-:W-:-:S07]  /*a1c0*/  IMAD.MOV.U32 R15, RZ, RZ, -0x1 ;  /* 0xffffffffff0f7424 */ /* 0x000fce00078e00ff */
[----:B------:R-:W-:Y:S05]  /*a1d0*/  WARPSYNC.COLLECTIVE R15, `(.L_x_327) ;  /* 0x000000000f0c7348 */ /* 0x000fea0003c00000 */
[----:B------:R-:W-:Y:S02]  /*a1e0*/  ELECT P6, UR62, PT ;  /* 0x00000000003e782f */ /* 0x000fe400038c0000 */
[----:B------:R-:W-:Y:S01]  /*a1f0*/  MOV R14, UR62 ;  /* 0x0000003e000e7c02 */ /* 0x000fe20008000f00 */
[----:B------:R-:W-:Y:S10]  /*a200*/  ENDCOLLECTIVE ;  /* 0x000000000000791b */ /* 0x000ff40003800000 */
.L_x_327:
[----:B------:R-:W-:Y:S05]  /*a210*/  BSYNC B1 ;  /* 0x0000000000017941 */ /* 0x000fea0003800000 */
.L_x_326:
[----:B------:R-:W-:Y:S05]  /*a220*/  BRA `(.L_x_328) ;  /* 0xffffffec008c7947 */ /* 0x000fea000383ffff */
.L_x_305:
[----:B-1----:R1:W2:Y:S02]  /*a230*/  SYNCS.PHASECHK.TRANS64.TRYWAIT P0, [R23+URZ+0x48], R14 ;  /* 0x0000480e170075a7 */ /* 0x0022a4000800017f */
[----:B--2---:R-:W-:Y:S05]  /*a240*/  @!P0 NANOSLEEP.SYNCS 0x989680 ;  /* 0x009896800000895d */ /* 0x004fea0003900000 */
[----:B------:R-:W2:Y:S02]  /*a250*/  @!P0 SYNCS.PHASECHK.TRANS64 P0, [R23+URZ+0x48], R14 ;  /* 0x0000480e170085a7 */ /* 0x000ea4000800007f */
[----:B--2---:R-:W-:Y:S05]  /*a260*/  @!P0 BRA `(.L_x_305) ;  /* 0xfffffffc00f08947 */ /* 0x004fea000383ffff */
[----:B------:R-:W-:Y:S05]  /*a270*/  BRA `(.L_x_329) ;  /* 0xffffffec00c47947 */ /* 0x000fea000383ffff */
.L_x_313:
[----:B------:R-:W-:Y:S01]  /*a280*/  BSSY B0, `(.L_x_330) ;  /* 0x0000006000007945 */ /* 0x000fe20003800000 */
[----:B------:R-:W-:-:S07]  /*a290*/  IMAD.MOV.U32 R15, RZ, RZ, -0x1 ;  /* 0xffffffffff0f7424 */ /* 0x000fce00078e00ff */
[----:B------:R-:W-:Y:S05]  /*a2a0*/  WARPSYNC.COLLECTIVE R15, `(.L_x_331) ;  /* 0x000000000f0c7348 */ /* 0x000fea0003c00000 */
[----:B------:R-:W-:Y:S02]  /*a2b0*/  ELECT P6, UR62, PT ;  /* 0x00000000003e782f */ /* 0x000fe400038c0000 */
[----:B------:R-:W-:Y:S01]  /*a2c0*/  MOV R14, UR62 ;  /* 0x0000003e000e7c02 */ /* 0x000fe20008000f00 */
[----:B------:R-:W-:Y:S10]  /*a2d0*/  ENDCOLLECTIVE ;  /* 0x000000000000791b */ /* 0x000ff40003800000 */
.L_x_331:
[----:B------:R-:W-:Y:S05]  /*a2e0*/  BSYNC B0 ;  /* 0x0000000000007941 */ /* 0x000fea0003800000 */
.L_x_330:
[----:B------:R-:W-:Y:S05]  /*a2f0*/  BRA `(.L_x_332) ;  /* 0xfffffff8001c7947 */ /* 0x000fea000383ffff */
.L_x_317:
[----:B0-----:R0:W1:Y:S02]  /*a300*/  SYNCS.PHASECHK.TRANS64.TRYWAIT P0, [R7+URZ], R4 ;  /* 0x00000004070075a7 */ /* 0x001064000800017f */
[----:B-1----:R-:W-:Y:S05]  /*a310*/  @!P0 NANOSLEEP.SYNCS 0x989680 ;  /* 0x009896800000895d */ /* 0x002fea0003900000 */
[----:B------:R-:W1:Y:S02]  /*a320*/  @!P0 SYNCS.PHASECHK.TRANS64 P0, [R7+URZ], R4 ;  /* 0x00000004070085a7 */ /* 0x000e64000800007f */
[----:B-1----:R-:W-:Y:S05]  /*a330*/  @!P0 BRA `(.L_x_317) ;  /* 0xfffffffc00f08947 */ /* 0x002fea000383ffff */
[----:B------:R-:W-:Y:S05]  /*a340*/  BRA `(.L_x_333) ;  /* 0xfffffff8005c7947 */ /* 0x000fea000383ffff */
.L_x_318:
[----:B0-----:R0:W1:Y:S02]  /*a350*/  SYNCS.PHASECHK.TRANS64.TRYWAIT P0, [R8+URZ], R5 ;  /* 0x00000005080075a7 */ /* 0x001064000800017f */
[----:B-1----:R-:W-:Y:S05]  /*a360*/  @!P0 NANOSLEEP.SYNCS 0x989680 ;  /* 0x009896800000895d */ /* 0x002fea0003900000 */
[----:B------:R-:W1:Y:S02]  /*a370*/  @!P0 SYNCS.PHASECHK.TRANS64 P0, [R8+URZ], R5 ;  /* 0x00000005080085a7 */ /* 0x000e64000800007f */
[----:B-1----:R-:W-:Y:S05]  /*a380*/  @!P0 BRA `(.L_x_318) ;  /* 0xfffffffc00f08947 */ /* 0x002fea000383ffff */
[----:B------:R-:W-:Y:S05]  /*a390*/  BRA `(.L_x_334) ;  /* 0xfffffff8006c7947 */ /* 0x000fea000383ffff */
.L_x_319:
[----:B0-----:R0:W1:Y:S02]  /*a3a0*/  SYNCS.PHASECHK.TRANS64.TRYWAIT P0, [R9+URZ], R4 ;  /* 0x00000004090075a7 */ /* 0x001064000800017f */
[----:B-1----:R-:W-:Y:S05]  /*a3b0*/  @!P0 NANOSLEEP.SYNCS 0x989680 ;  /* 0x009896800000895d */ /* 0x002fea0003900000 */
[----:B------:R-:W1:Y:S02]  /*a3c0*/  @!P0 SYNCS.PHASECHK.TRANS64 P0, [R9+URZ], R4 ;  /* 0x00000004090085a7 */ /* 0x000e64000800007f */
[----:B-1----:R-:W-:Y:S05]  /*a3d0*/  @!P0 BRA `(.L_x_319) ;  /* 0xfffffffc00f08947 */ /* 0x002fea000383ffff */
[----:B------:R-:W-:Y:S05]  /*a3e0*/  BRA `(.L_x_335) ;  /* 0xfffffff8007c7947 */ /* 0x000fea000383ffff */
.L_x_320:
[----:B0-----:R0:W1:Y:S02]  /*a3f0*/  SYNCS.PHASECHK.TRANS64.TRYWAIT P0, [R8+URZ], R5 ;  /* 0x00000005080075a7 */ /* 0x001064000800017f */
[----:B-1----:R-:W-:Y:S05]  /*a400*/  @!P0 NANOSLEEP.SYNCS 0x989680 ;  /* 0x009896800000895d */ /* 0x002fea0003900000 */
[----:B------:R-:W1:Y:S02]  /*a410*/  @!P0 SYNCS.PHASECHK.TRANS64 P0, [R8+URZ], R5 ;  /* 0x00000005080085a7 */ /* 0x000e64000800007f */
[----:B-1----:R-:W-:Y:S05]  /*a420*/  @!P0 BRA `(.L_x_320) ;  /* 0xfffffffc00f08947 */ /* 0x002fea000383ffff */
[----:B------:R-:W-:Y:S05]  /*a430*/  BRA `(.L_x_336) ;  /* 0xfffffff8008c7947 */ /* 0x000fea000383ffff */
.L_x_321:
[----:B0-----:R0:W1:Y:S02]  /*a440*/  SYNCS.PHASECHK.TRANS64.TRYWAIT P0, [R9+URZ], R4 ;  /* 0x00000004090075a7 */ /* 0x001064000800017f */
[----:B-1----:R-:W-:Y:S05]  /*a450*/  @!P0 NANOSLEEP.SYNCS 0x989680 ;  /* 0x009896800000895d */ /* 0x002fea0003900000 */
[----:B------:R-:W1:Y:S02]  /*a460*/  @!P0 SYNCS.PHASECHK.TRANS64 P0, [R9+URZ], R4 ;  /* 0x00000004090085a7 */ /* 0x000e64000800007f */
[----:B-1----:R-:W-:Y:S05]  /*a470*/  @!P0 BRA `(.L_x_321) ;  /* 0xfffffffc00f08947 */ /* 0x002fea000383ffff */
[----:B------:R-:W-:Y:S05]  /*a480*/  BRA `(.L_x_337) ;  /* 0xfffffff8009c7947 */ /* 0x000fea000383ffff */
.L_x_322:
[----:B0-----:R0:W1:Y:S02]  /*a490*/  SYNCS.PHASECHK.TRANS64.TRYWAIT P0, [R8+URZ], R5 ;  /* 0x00000005080075a7 */ /* 0x001064000800017f */
[----:B-1----:R-:W-:Y:S05]  /*a4a0*/  @!P0 NANOSLEEP.SYNCS 0x989680 ;  /* 0x009896800000895d */ /* 0x002fea0003900000 */
[----:B------:R-:W1:Y:S02]  /*a4b0*/  @!P0 SYNCS.PHASECHK.TRANS64 P0, [R8+URZ], R5 ;  /* 0x00000005080085a7 */ /* 0x000e64000800007f */
[----:B-1----:R-:W-:Y:S05]  /*a4c0*/  @!P0 BRA `(.L_x_322) ;  /* 0xfffffffc00f08947 */ /* 0x002fea000383ffff */
[----:B------:R-:W-:Y:S05]  /*a4d0*/  BRA `(.L_x_338) ;  /* 0xfffffff800ac7947 */ /* 0x000fea000383ffff */
.L_x_323:
[----:B0-----:R0:W1:Y:S02]  /*a4e0*/  SYNCS.PHASECHK.TRANS64.TRYWAIT P0, [R9+URZ], R4 ;  /* 0x00000004090075a7 */ /* 0x001064000800017f */
[----:B-1----:R-:W-:Y:S05]  /*a4f0*/  @!P0 NANOSLEEP.SYNCS 0x989680 ;  /* 0x009896800000895d */ /* 0x002fea0003900000 */
[----:B------:R-:W1:Y:S02]  /*a500*/  @!P0 SYNCS.PHASECHK.TRANS64 P0, [R9+URZ], R4 ;  /* 0x00000004090085a7 */ /* 0x000e64000800007f */
[----:B-1----:R-:W-:Y:S05]  /*a510*/  @!P0 BRA `(.L_x_323) ;  /* 0xfffffffc00f08947 */ /* 0x002fea000383ffff */
[----:B------:R-:W-:Y:S05]  /*a520*/  BRA `(.L_x_339) ;  /* 0xfffffff800bc7947 */ /* 0x000fea000383ffff */
.L_x_324:
[----:B0-----:R0:W1:Y:S02]  /*a530*/  SYNCS.PHASECHK.TRANS64.TRYWAIT P0, [R6+URZ], R5 ;  /* 0x00000005060075a7 */ /* 0x001064000800017f */
[----:B-1----:R-:W-:Y:S05]  /*a540*/  @!P0 NANOSLEEP.SYNCS 0x989680 ;  /* 0x009896800000895d */ /* 0x002fea0003900000 */
[----:B------:R-:W1:Y:S02]  /*a550*/  @!P0 SYNCS.PHASECHK.TRANS64 P0, [R6+URZ], R5 ;  /* 0x00000005060085a7 */ /* 0x000e64000800007f */
[----:B-1----:R-:W-:Y:S05]  /*a560*/  @!P0 BRA `(.L_x_324) ;  /* 0xfffffffc00f08947 */ /* 0x002fea000383ffff */
[----:B------:R-:W-:Y:S05]  /*a570*/  BRA `(.L_x_340) ;  /* 0xfffffff800c47947 */ /* 0x000fea000383ffff */
.L_x_341:
[----:B------:R-:W-:-:S00]  /*a580*/  BRA `(.L_x_341) ;  /* 0xfffffffc00fc7947 */ /* 0x000fc0000383ffff */
[----:B------:R-:W-:-:S00]  /*a590*/  NOP ;  /* 0x0000000000007918 */ /* 0x000fc00000000000 */
        /* <DEDUP_REMOVED lines=14> */
.L_x_342:


//--------------------- .nv.global.init           --------------------------
	.section	.nv.global.init,"aw",@progbits
.nv.global.init:
	.type		$str$22,@object
	.size		$str$22,($str$23 - $str$22)
$str$22:
        /*0000*/ 	.byte	0x6b, 0x5f, 0x74, 0x69, 0x6c, 0x65, 0x5f, 0x63, 0x6f, 0x75, 0x6e, 0x74, 0x20, 0x3e, 0x3d, 0x20
        /*0010*/ 	.byte	0x31, 0x00
	.type		$str$23,@object
	.size		$str$23,(__unnamed_1 - $str$23)
$str$23:
        /*0012*/ 	.byte	0x2f, 0x74, 0x6d, 0x70, 0x2f, 0x63, 0x75, 0x74, 0x6c, 0x61, 0x73, 0x73, 0x5f, 0x73, 0x77, 0x65
        /*0022*/ 	.byte	0x65, 0x70, 0x5f, 0x73, 0x72, 0x63, 0x2f, 0x69, 0x6e, 0x63, 0x6c, 0x75, 0x64, 0x65, 0x2f, 0x63
        /*0032*/ 	.byte	0x75, 0x74, 0x6c, 0x61, 0x73, 0x73, 0x2f, 0x67, 0x65, 0x6d, 0x6d, 0x2f, 0x63, 0x6f, 0x6c, 0x6c
        /*0042*/ 	.byte	0x65, 0x63, 0x74, 0x69, 0x76, 0x65, 0x2f, 0x73, 0x6d, 0x39, 0x30, 0x5f, 0x6d, 0x6d, 0x61, 0x5f
        /*0052*/ 	.byte	0x74, 0x6d, 0x61, 0x5f, 0x67, 0x6d, 0x6d, 0x61, 0x5f, 0x73, 0x73, 0x5f, 0x77, 0x61, 0x72, 0x70
        /*0062*/ 	.byte	0x73, 0x70, 0x65, 0x63, 0x69, 0x61, 0x6c, 0x69, 0x7a, 0x65, 0x64, 0x2e, 0x68, 0x70, 0x70, 0x00
	.type		__unnamed_1,@object
	.size		__unnamed_1,(.L_0 - __unnamed_1)
__unnamed_1:
        /*0072*/ 	.byte	0x76, 0x6f, 0x69, 0x64, 0x20, 0x63, 0x75, 0x74, 0x6c, 0x61, 0x73, 0x73, 0x3a, 0x3a, 0x67, 0x65
        /* <DEDUP_REMOVED lines=172> */
        /*0b42*/ 	.byte	0x69, 0x64, 0x65, 0x6e, 0x74, 0x69, 0x74, 0x79, 0x5d, 0x00
.L_0:


//--------------------- .nv.shared._ZN7cutlass13device_kernelINS_4gemm6kernel13GemmUniversalIN4cute5tupleIJiiiiEEENS1_10collective13CollectiveMmaINS1_34MainloopSm90TmaGmmaWarpSpecializedILi9ENS5_IJNS4_1CILi2EEENSA_ILi1EEESC_EEENS1_35KernelTmaWarpSpecializedCooperativeEEENS5_IJNSA_ILi128EEENSA_ILi256EEENSA_ILi64EEEEEEaNS5_IJlSC_lEEEaSK_NS4_8TiledMMAINS4_8MMA_AtomIJNS4_4SM904GMMA27MMA_64x256x32_S32S8S8_SS_TNEEEENS4_6LayoutISD_NS5_IJSC_NSA_ILi0EEESS_EEEEENS5_IJNS4_10UnderscoreESV_SV_EEEEENS4_13SM90_TMA_LOADENS4_14ComposedLayoutINS4_7SwizzleILi2ELi4ELi3EEENS4_18smem_ptr_flag_bitsILi8EEENSR_INS5_IJNSA_ILi8EEESI_EEENS5_IJSI_SC_EEEEEEEvNS4_8identityENS4_23SM90_TMA_LOAD_MULTICASTES18_vS19_EENS_8epilogue10collective6detail29Sm90TmaWarpSpecializedAdapterINS1D_15DefaultEpilogueIaSK_SK_NS1C_6thread17LinearCombinationIaLi1EiiLNS1H_9ScaleType4KindE0ELNS_15FloatRoundStyleE2EaEENS1_15EpilogueDefaultEEEEEvvEEEEvNT_6ParamsE --------------------------
	.section	.nv.shared._ZN7cutlass13device_kernelINS_4gemm6kernel13GemmUniversalIN4cute5tupleIJiiiiEEENS1_10collective13CollectiveMmaINS1_34MainloopSm90TmaGmmaWarpSpecializedILi9ENS5_IJNS4_1CILi2EEENSA_ILi1EEESC_EEENS1_35KernelTmaWarpSpecializedCooperativeEEENS5_IJNSA_ILi128EEENSA_ILi256EEENSA_ILi64EEEEEEaNS5_IJlSC_lEEEaSK_NS4_8TiledMMAINS4_8MMA_AtomIJNS4_4SM904GMMA27MMA_64x256x32_S32S8S8_SS_TNEEEENS4_6LayoutISD_NS5_IJSC_NSA_ILi0EEESS_EEEEENS5_IJNS4_10UnderscoreESV_SV_EEEEENS4_13SM90_TMA_LOADENS4_14ComposedLayoutINS4_7SwizzleILi2ELi4ELi3EEENS4_18smem_ptr_flag_bitsILi8EEENSR_INS5_IJNSA_ILi8EEESI_EEENS5_IJSI_SC_EEEEEEEvNS4_8identityENS4_23SM90_TMA_LOAD_MULTICASTES18_vS19_EENS_8epilogue10collective6detail29Sm90TmaWarpSpecializedAdapterINS1D_15DefaultEpilogueIaSK_SK_NS1C_6thread17LinearCombinationIaLi1EiiLNS1H_9ScaleType4KindE0ELNS_15FloatRoundStyleE2EaEENS1_15EpilogueDefaultEEEEEvvEEEEvNT_6ParamsE,"aw",@nobits
	.sectionflags	@""
	.align	16
	.zero		1024


//--------------------- .nv.shared.reserved.0     --------------------------
	.section	.nv.shared.reserved.0,"aw",@nobits
	.weak		__nv_reservedSMEM_offset_0_alias
	.size		__nv_reservedSMEM_offset_0_alias, 0, 0
	.other		__nv_reservedSMEM_offset_0_alias,@"STO_CUDA_RESERVED_SHARED STV_DEFAULT"
__nv_reservedSMEM_offset_0_alias:
	.zero		0


//--------------------- .nv.global                --------------------------
	.section	.nv.global,"aw",@nobits
.nv.global:
	.type		_ZN39_INTERNAL_1dcc5231_4_k_cu_d2212549_57024cute1_E,@object
	.size		_ZN39_INTERNAL_1dcc5231_4_k_cu_d2212549_57024cute1_E,(_ZN39_INTERNAL_1dcc5231_4_k_cu_d2212549_57024cuda3std3__45__cpo6cbeginE - _ZN39_INTERNAL_1dcc5231_4_k_cu_d2212549_57024cute1_E)
_ZN39_INTERNAL_1dcc5231_4_k_cu_d2212549_57024cute1_E:
	.zero		1
	.type		_ZN39_INTERNAL_1dcc5231_4_k_cu_d2212549_57024cuda3std3__45__cpo6cbeginE,@object
	.size		_ZN39_INTERNAL_1dcc5231_4_k_cu_d2212549_57024cuda3std3__45__cpo6cbeginE,(_ZN39_INTERNAL_1dcc5231_4_k_cu_d2212549_57024cuda3std3__48in_placeE - _ZN39_INTERNAL_1dcc5231_4_k_cu_d2212549_57024cuda3std3__45__cpo6cbeginE)
_ZN39_INTERNAL_1dcc5231_4_k_cu_d2212549_57024cuda3std3__45__cpo6cbeginE:
	.zero		1
	.type		_ZN39_INTERNAL_1dcc5231_4_k_cu_d2212549_57024cuda3std3__48in_placeE,@object
	.size		_ZN39_INTERNAL_1dcc5231_4_k_cu_d2212549_57024cuda3std3__48in_placeE,(_ZN39_INTERNAL_1dcc5231_4_k_cu_d2212549_57024cuda3std6ranges3__45__cpo9iter_moveE - _ZN39_INTERNAL_1dcc5231_4_k_cu_d2212549_57024cuda3std3__48in_placeE)
_ZN39_INTERNAL_1dcc5231_4_k_cu_d2212549_57024cuda3std3__48in_placeE:
	.zero		1
	.type		_ZN39_INTERNAL_1dcc5231_4_k_cu_d2212549_57024cuda3std6ranges3__45__cpo9iter_moveE,@object
	.size		_ZN39_INTERNAL_1dcc5231_4_k_cu_d2212549_57024cuda3std6ranges3__45__cpo9iter_moveE,(_ZN39_INTERNAL_1dcc5231_4_k_cu_d2212549_57024cuda3std3__45__cpo5beginE - _ZN39_INTERNAL_1dcc5231_4_k_cu_d2212549_57024cuda3std6ranges3__45__cpo9iter_moveE)
_ZN39_INTERNAL_1dcc5231_4_k_cu_d2212549_57024cuda3std6ranges3__45__cpo9iter_moveE:
	.zero		1
	.type		_ZN39_INTERNAL_1dcc5231_4_k_cu_d2212549_57024cuda3std3__45__cpo5beginE,@object
	.size		_ZN39_INTERNAL_1dcc5231_4_k_cu_d2212549_57024cuda3std3__45__cpo5beginE,(_ZN39_INTERNAL_1dcc5231_4_k_cu_d2212549_57024cuda3std3__441_GLOBAL__N__1dcc5231_4_k_cu_d2212549_57026ignoreE - _ZN39_INTERNAL_1dcc5231_4_k_cu_d2212549_57024cuda3std3__45__cpo5beginE)
_ZN39_INTERNAL_1dcc5231_4_k_cu_d2212549_57024cuda3std3__45__cpo5beginE:
	.zero		1
	.type		_ZN39_INTERNAL_1dcc5231_4_k_cu_d2212549_57024cuda3std3__441_GLOBAL__N__1dcc5231_4_k_cu_d2212549_57026ignoreE,@object
	.size		_ZN39_INTERNAL_1dcc5231_4_k_cu_d2212549_57024cuda3std3__441_GLOBAL__N__1dcc5231_4_k_cu_d2212549_57026ignoreE,(_ZN39_INTERNAL_1dcc5231_4_k_cu_d2212549_57024cute7productE - _ZN39_INTERNAL_1dcc5231_4_k_cu_d2212549_57024cuda3std3__441_GLOBAL__N__1dcc5231_4_k_cu_d2212549_57026ignoreE)
_ZN39_INTERNAL_1dcc5231_4_k_cu_d2212549_57024cuda3std3__441_GLOBAL__N__1dcc5231_4_k_cu_d2212549_57026ignoreE:
	.zero		1
	.type		_ZN39_INTERNAL_1dcc5231_4_k_cu_d2212549_57024cute7productE,@object
	.size		_ZN39_INTERNAL_1dcc5231_4_k_cu_d2212549_57024cute7productE,(_ZN39_INTERNAL_1dcc5231_4_k_cu_d2212549_57024cuda3std3__45__cpo3endE - _ZN39_INTERNAL_1dcc5231_4_k_cu_d2212549_57024cute7productE)
_ZN39_INTERNAL_1dcc5231_4_k_cu_d2212549_57024cute7productE:
	.zero		1
	.type		_ZN39_INTERNAL_1dcc5231_4_k_cu_d2212549_57024cuda3std3__45__cpo3endE,@object
	.size		_ZN39_INTERNAL_1dcc5231_4_k_cu_d2212549_57024cuda3std3__45__cpo3endE,(_ZN39_INTERNAL_1dcc5231_4_k_cu_d2212549_57024cuda3std3__419piecewise_constructE - _ZN39_INTERNAL_1dcc5231_4_k_cu_d2212549_57024cuda3std3__45__cpo3endE)
_ZN39_INTERNAL_1dcc5231_4_k_cu_d2212549_57024cuda3std3__45__cpo3endE:
	.zero		1
	.type		_ZN39_INTERNAL_1dcc5231_4_k_cu_d2212549_57024cuda3std3__419piecewise_constructE,@object
	.size		_ZN39_INTERNAL_1dcc5231_4_k_cu_d2212549_57024cuda3std3__419piecewise_constructE,(_ZN39_INTERNAL_1dcc5231_4_k_cu_d2212549_57024cuda3std3__45__cpo4cendE - _ZN39_INTERNAL_1dcc5231_4_k_cu_d2212549_57024cuda3std3__419piecewise_constructE)
_ZN39_INTERNAL_1dcc5231_4_k_cu_d2212549_57024cuda3std3__419piecewise_constructE:
	.zero		1
	.type		_ZN39_INTERNAL_1dcc5231_4_k_cu_d2212549_57024cuda3std3__45__cpo4cendE,@object
	.size		_ZN39_INTERNAL_1dcc5231_4_k_cu_d2212549_57024cuda3std3__45__cpo4cendE,(_ZN39_INTERNAL_1dcc5231_4_k_cu_d2212549_57024cuda3std6ranges3__45__cpo4swapE - _ZN39_INTERNAL_1dcc5231_4_k_cu_d2212549_57024cuda3std3__45__cpo4cendE)
_ZN39_INTERNAL_1dcc5231_4_k_cu_d2212549_57024cuda3std3__45__cpo4cendE:
	.zero		1
	.type		_ZN39_INTERNAL_1dcc5231_4_k_cu_d2212549_57024cuda3std6ranges3__45__cpo4swapE,@object
	.size		_ZN39_INTERNAL_1dcc5231_4_k_cu_d2212549_57024cuda3std6ranges3__45__cpo4swapE,(.L_8 - _ZN39_INTERNAL_1dcc5231_4_k_cu_d2212549_57024cuda3std6ranges3__45__cpo4swapE)
_ZN39_INTERNAL_1dcc5231_4_k_cu_d2212549_57024cuda3std6ranges3__45__cpo4swapE:
	.zero		1
.L_8:


//--------------------- .nv.constant0._ZN7cutlass13device_kernelINS_4gemm6kernel13GemmUniversalIN4cute5tupleIJiiiiEEENS1_10collective13CollectiveMmaINS1_34MainloopSm90TmaGmmaWarpSpecializedILi9ENS5_IJNS4_1CILi2EEENSA_ILi1EEESC_EEENS1_35KernelTmaWarpSpecializedCooperativeEEENS5_IJNSA_ILi128EEENSA_ILi256EEENSA_ILi64EEEEEEaNS5_IJlSC_lEEEaSK_NS4_8TiledMMAINS4_8MMA_AtomIJNS4_4SM904GMMA27MMA_64x256x32_S32S8S8_SS_TNEEEENS4_6LayoutISD_NS5_IJSC_NSA_ILi0EEESS_EEEEENS5_IJNS4_10UnderscoreESV_SV_EEEEENS4_13SM90_TMA_LOADENS4_14ComposedLayoutINS4_7SwizzleILi2ELi4ELi3EEENS4_18smem_ptr_flag_bitsILi8EEENSR_INS5_IJNSA_ILi8EEESI_EEENS5_IJSI_SC_EEEEEEEvNS4_8identityENS4_23SM90_TMA_LOAD_MULTICASTES18_vS19_EENS_8epilogue10collective6detail29Sm90TmaWarpSpecializedAdapterINS1D_15DefaultEpilogueIaSK_SK_NS1C_6thread17LinearCombinationIaLi1EiiLNS1H_9ScaleType4KindE0ELNS_15FloatRoundStyleE2EaEENS1_15EpilogueDefaultEEEEEvvEEEEvNT_6ParamsE --------------------------
	.section	.nv.constant0._ZN7cutlass13device_kernelINS_4gemm6kernel13GemmUniversalIN4cute5tupleIJiiiiEEENS1_10collective13CollectiveMmaINS1_34MainloopSm90TmaGmmaWarpSpecializedILi9ENS5_IJNS4_1CILi2EEENSA_ILi1EEESC_EEENS1_35KernelTmaWarpSpecializedCooperativeEEENS5_IJNSA_ILi128EEENSA_ILi256EEENSA_ILi64EEEEEEaNS5_IJlSC_lEEEaSK_NS4_8TiledMMAINS4_8MMA_AtomIJNS4_4SM904GMMA27MMA_64x256x32_S32S8S8_SS_TNEEEENS4_6LayoutISD_NS5_IJSC_NSA_ILi0EEESS_EEEEENS5_IJNS4_10UnderscoreESV_SV_EEEEENS4_13SM90_TMA_LOADENS4_14ComposedLayoutINS4_7SwizzleILi2ELi4ELi3EEENS4_18smem_ptr_flag_bitsILi8EEENSR_INS5_IJNSA_ILi8EEESI_EEENS5_IJSI_SC_EEEEEEEvNS4_8identityENS4_23SM90_TMA_LOAD_MULTICASTES18_vS19_EENS_8epilogue10collective6detail29Sm90TmaWarpSpecializedAdapterINS1D_15DefaultEpilogueIaSK_SK_NS1C_6thread17LinearCombinationIaLi1EiiLNS1H_9ScaleType4KindE0ELNS_15FloatRoundStyleE2EaEENS1_15EpilogueDefaultEEEEEvvEEEEvNT_6ParamsE,"a",@progbits
	.sectionflags	@""
	.align	4
.nv.constant0._ZN7cutlass13device_kernelINS_4gemm6kernel13GemmUniversalIN4cute5tupleIJiiiiEEENS1_10collective13CollectiveMmaINS1_34MainloopSm90TmaGmmaWarpSpecializedILi9ENS5_IJNS4_1CILi2EEENSA_ILi1EEESC_EEENS1_35KernelTmaWarpSpecializedCooperativeEEENS5_IJNSA_ILi128EEENSA_ILi256EEENSA_ILi64EEEEEEaNS5_IJlSC_lEEEaSK_NS4_8TiledMMAINS4_8MMA_AtomIJNS4_4SM904GMMA27MMA_64x256x32_S32S8S8_SS_TNEEEENS4_6LayoutISD_NS5_IJSC_NSA_ILi0EEESS_EEEEENS5_IJNS4_10UnderscoreESV_SV_EEEEENS4_13SM90_TMA_LOADENS4_14ComposedLayoutINS4_7SwizzleILi2ELi4ELi3EEENS4_18smem_ptr_flag_bitsILi8EEENSR_INS5_IJNSA_ILi8EEESI_EEENS5_IJSI_SC_EEEEEEEvNS4_8identityENS4_23SM90_TMA_LOAD_MULTICASTES18_vS19_EENS_8epilogue10collective6detail29Sm90TmaWarpSpecializedAdapterINS1D_15DefaultEpilogueIaSK_SK_NS1C_6thread17LinearCombinationIaLi1EiiLNS1H_9ScaleType4KindE0ELNS_15FloatRoundStyleE2EaEENS1_15EpilogueDefaultEEEEEvvEEEEvNT_6ParamsE:
	.zero		1664


//--------------------- SYMBOLS --------------------------

	.type		.nv.reservedSmem.offset0,@object
	.size		.nv.reservedSmem.offset0,0x4
	.type		__assertfail,@function
